	.target	sm_90a

	.elftype	@"ET_EXEC"


//--------------------- .note.nv.tkinfo           --------------------------
	.section	.note.nv.tkinfo,"",@"SHT_NOTE"
	.sectionflags	@"SHF_NOTE_NV_TKINFO"
	.tkinfo
        /*0018*/ 	.word	0x00000002
        /*0030*/ 	.string	""
        /*0030*/ 	.string	"ptxas"
        /*0030*/ 	.string	"Cuda compilation tools, release 13.0, V13.0.88"
        /*0030*/ 	.string	"Build cuda_13.0.r13.0/compiler.36424714_0"
        /*0030*/ 	.string	"-arch sm_90a -m 64 "



//--------------------- .note.nv.cuinfo           --------------------------
	.section	.note.nv.cuinfo,"",@"SHT_NOTE"
	.sectionflags	@"SHF_NOTE_NV_CUINFO"
        /*0018*/ 	.short	0x0002
        /*001a*/ 	.short	0x005a
        /*001c*/ 	.short	0x0082
	.zero		2


//--------------------- .nv.info                  --------------------------
	.section	.nv.info,"",@"SHT_CUDA_INFO"
	.align	4


	//----- nvinfo : EIATTR_REGCOUNT
	.align		4
        /*0000*/ 	.byte	0x04, 0x2f
        /*0002*/ 	.short	(.L_16 - .L_15)
	.align		4
.L_15:
        /*0004*/ 	.word	index@(_ZN7cutlass13device_kernelINS_4fmha6kernel13FmhaKernelTmaINS1_10collective15FmhaMainloopTmaINS_6half_tEfN4cute5tupleIJNS7_1CILi64EEENS9_ILi128EEENS9_ILi160EEEEEENS4_12CausalFusionEJEEENS4_15FmhaFwdEpilogueIS6_fNS8_IJSA_SC_SB_EEEEEJEEEEEvNT_6ParamsE)
        /*0008*/ 	.word	0x000000eb


	//----- nvinfo : EIATTR_FRAME_SIZE
	.align		4
.L_16:
        /*000c*/ 	.byte	0x04, 0x11
        /*000e*/ 	.short	(.L_18 - .L_17)
	.align		4
.L_17:
        /*0010*/ 	.word	index@($__internal_0_$__cuda_sm20_rcp_rn_f32_slowpath)
        /*0014*/ 	.word	0x00000000


	//----- nvinfo : EIATTR_FRAME_SIZE
	.align		4
.L_18:
        /*0018*/ 	.byte	0x04, 0x11
        /*001a*/ 	.short	(.L_20 - .L_19)
	.align		4
.L_19:
        /*001c*/ 	.word	index@(_ZN7cutlass13device_kernelINS_4fmha6kernel13FmhaKernelTmaINS1_10collective15FmhaMainloopTmaINS_6half_tEfN4cute5tupleIJNS7_1CILi64EEENS9_ILi128EEENS9_ILi160EEEEEENS4_12CausalFusionEJEEENS4_15FmhaFwdEpilogueIS6_fNS8_IJSA_SC_SB_EEEEEJEEEEEvNT_6ParamsE)
        /*0020*/ 	.word	0x00000000


	//----- nvinfo : EIATTR_MIN_STACK_SIZE
	.align		4
.L_20:
        /*0024*/ 	.byte	0x04, 0x12
        /*0026*/ 	.short	(.L_22 - .L_21)
	.align		4
.L_21:
        /*0028*/ 	.word	index@(_ZN7cutlass13device_kernelINS_4fmha6kernel13FmhaKernelTmaINS1_10collective15FmhaMainloopTmaINS_6half_tEfN4cute5tupleIJNS7_1CILi64EEENS9_ILi128EEENS9_ILi160EEEEEENS4_12CausalFusionEJEEENS4_15FmhaFwdEpilogueIS6_fNS8_IJSA_SC_SB_EEEEEJEEEEEvNT_6ParamsE)
        /*002c*/ 	.word	0x00000000
.L_22:


//--------------------- .nv.compat                --------------------------
	.section	.nv.compat,"",@"SHT_CUDA_COMPAT_INFO"
	.align	4
        /*0000*/ 	.byte	0x02, 0x09, 0x01, 0x00, 0x02, 0x02, 0x04, 0x00, 0x02, 0x05, 0x05, 0x00, 0x03, 0x07, 0x01, 0x01
        /*0010*/ 	.byte	0x02, 0x03, 0x01, 0x00, 0x02, 0x06, 0x01, 0x00, 0x04, 0x0b, 0x08, 0x00, 0x00, 0x00, 0x00, 0x00
        /*0020*/ 	.byte	0x00, 0x00, 0x00, 0x00


//--------------------- .nv.info._ZN7cutlass13device_kernelINS_4fmha6kernel13FmhaKernelTmaINS1_10collective15FmhaMainloopTmaINS_6half_tEfN4cute5tupleIJNS7_1CILi64EEENS9_ILi128EEENS9_ILi160EEEEEENS4_12CausalFusionEJEEENS4_15FmhaFwdEpilogueIS6_fNS8_IJSA_SC_SB_EEEEEJEEEEEvNT_6ParamsE --------------------------
	.section	.nv.info._ZN7cutlass13device_kernelINS_4fmha6kernel13FmhaKernelTmaINS1_10collective15FmhaMainloopTmaINS_6half_tEfN4cute5tupleIJNS7_1CILi64EEENS9_ILi128EEENS9_ILi160EEEEEENS4_12CausalFusionEJEEENS4_15FmhaFwdEpilogueIS6_fNS8_IJSA_SC_SB_EEEEEJEEEEEvNT_6ParamsE,"",@"SHT_CUDA_INFO"
	.sectionflags	@""
	.align	4


	//----- nvinfo : EIATTR_CUDA_API_VERSION
	.align		4
        /*0000*/ 	.byte	0x04, 0x37
        /*0002*/ 	.short	(.L_24 - .L_23)
.L_23:
        /*0004*/ 	.word	0x00000082


	//----- nvinfo : EIATTR_KPARAM_INFO
	.align		4
.L_24:
        /*0008*/ 	.byte	0x04, 0x17
        /*000a*/ 	.short	(.L_26 - .L_25)
.L_25:
        /*000c*/ 	.word	0x00000000
        /*0010*/ 	.short	0x0000
        /*0012*/ 	.short	0x0070
        /*0014*/ 	.byte	0x00, 0xf0, 0x01, 0x20


	//----- nvinfo : EIATTR_SPARSE_MMA_MASK
	.align		4
.L_26:
        /*0018*/ 	.byte	0x03, 0x50
        /*001a*/ 	.short	0x0000


	//----- nvinfo : EIATTR_MAXREG_COUNT
	.align		4
        /*001c*/ 	.byte	0x03, 0x1b
        /*001e*/ 	.short	0x00ff


	//----- nvinfo : EIATTR_NUM_BARRIERS
	.align		4
        /*0020*/ 	.byte	0x02, 0x4c
        /*0022*/ 	.byte	0x02
	.zero		1


	//----- nvinfo : EIATTR_EXTERNS
	.align		4
        /*0024*/ 	.byte	0x04, 0x0f
        /*0026*/ 	.short	(.L_28 - .L_27)


	//   ....[0]....
	.align		4
.L_27:
        /*0028*/ 	.word	index@(__assertfail)


	//----- nvinfo : EIATTR_MERCURY_ISA_VERSION
	.align		4
.L_28:
        /*002c*/ 	.byte	0x03, 0x5f
        /*002e*/ 	.short	0x0101


	//----- nvinfo : EIATTR_COOP_GROUP_MASK_REGIDS
	.align		4
        /*0030*/ 	.byte	0x04, 0x29
        /*0032*/ 	.short	(.L_30 - .L_29)


	//   ....[0]....
.L_29:
        /*0034*/ 	.word	0xffffffff


	//   ....[1]....
        /*0038*/ 	.word	0xffffffff


	//   ....[2]....
        /*003c*/ 	.word	0xffffffff


	//   ....[3]....
        /*0040*/ 	.word	0xffffffff


	//   ....[4]....
        /*0044*/ 	.word	0xffffffff


	//   ....[5]....
        /*0048*/ 	.word	0xffffffff


	//   ....[6]....
        /*004c*/ 	.word	0xffffffff


	//   ....[7]....
        /*0050*/ 	.word	0xffffffff


	//   ....[8]....
        /*0054*/ 	.word	0xffffffff


	//   ....[9]....
        /*0058*/ 	.word	0xffffffff


	//   ....[10]....
        /*005c*/ 	.word	0xffffffff


	//   ....[11]....
        /*0060*/ 	.word	0xffffffff


	//   ....[12]....
        /*0064*/ 	.word	0xffffffff


	//   ....[13]....
        /*0068*/ 	.word	0xffffffff


	//   ....[14]....
        /*006c*/ 	.word	0xffffffff


	//   ....[15]....
        /*0070*/ 	.word	0xffffffff


	//   ....[16]....
        /*0074*/ 	.word	0xffffffff


	//   ....[17]....
        /*0078*/ 	.word	0xffffffff


	//   ....[18]....
        /*007c*/ 	.word	0xffffffff


	//   ....[19]....
        /*0080*/ 	.word	0xffffffff


	//   ....[20]....
        /*0084*/ 	.word	0xffffffff


	//----- nvinfo : EIATTR_COOP_GROUP_INSTR_OFFSETS
	.align		4
.L_30:
        /*0088*/ 	.byte	0x04, 0x28
        /*008a*/ 	.short	(.L_32 - .L_31)


	//   ....[0]....
.L_31:
        /*008c*/ 	.word	0x00000050


	//   ....[1]....
        /*0090*/ 	.word	0x00000140


	//   ....[2]....
        /*0094*/ 	.word	0x00000270


	//   ....[3]....
        /*0098*/ 	.word	0x00000410


	//   ....[4]....
        /*009c*/ 	.word	0x000005c0


	//   ....[5]....
        /*00a0*/ 	.word	0x00002f90


	//   ....[6]....
        /*00a4*/ 	.word	0x000030c0


	//   ....[7]....
        /*00a8*/ 	.word	0x000030d0


	//   ....[8]....
        /*00ac*/ 	.word	0x00003110


	//   ....[9]....
        /*00b0*/ 	.word	0x00006ba0


	//   ....[10]....
        /*00b4*/ 	.word	0x00006bb0


	//   ....[11]....
        /*00b8*/ 	.word	0x00006be0


	//   ....[12]....
        /*00bc*/ 	.word	0x00006bf0


	//   ....[13]....
        /*00c0*/ 	.word	0x0000b8e0


	//   ....[14]....
        /*00c4*/ 	.word	0x0000b8f0


	//   ....[15]....
        /*00c8*/ 	.word	0x0000b920


	//   ....[16]....
        /*00cc*/ 	.word	0x0000b930


	//   ....[17]....
        /*00d0*/ 	.word	0x0000f190


	//   ....[18]....
        /*00d4*/ 	.word	0x0000f1d0


	//   ....[19]....
        /*00d8*/ 	.word	0x0000f210


	//   ....[20]....
        /*00dc*/ 	.word	0x0000f230


	//----- nvinfo : EIATTR_SYSCALL_OFFSETS
	.align		4
.L_32:
        /*00e0*/ 	.byte	0x04, 0x46
        /*00e2*/ 	.short	(.L_34 - .L_33)


	//   ....[0]....
.L_33:
        /*00e4*/ 	.word	0x0000fe50


	//   ....[1]....
        /*00e8*/ 	.word	0x0000ff70


	//----- nvinfo : EIATTR_MBARRIER_INSTR_OFFSETS
	.align		4
.L_34:
        /*00ec*/ 	.byte	0x04, 0x39
        /*00ee*/ 	.short	(.L_36 - .L_35)


	//   ....[0]....
.L_35:
        /*00f0*/ 	.word	0x00000240
        /*00f4*/ 	.word	0x000000ff
        /*00f8*/ 	.word	0x0002d040
        /*00fc*/ 	.short	0x0100
        /*00fe*/ 	.byte	0x08
	.zero		1


	//   ....[1]....
        /*0100*/ 	.word	0x00000250
        /*0104*/ 	.word	0x000000ff
        /*0108*/ 	.word	0x0002d048
        /*010c*/ 	.short	0x0100
        /*010e*/ 	.byte	0x08
	.zero		1


	//   ....[2]....
        /*0110*/ 	.word	0x00000380
        /*0114*/ 	.word	0x000000ff
        /*0118*/ 	.word	0x0002d000
        /*011c*/ 	.short	0x0100
        /*011e*/ 	.byte	0x08
	.zero		1


	//   ....[3]....
        /*0120*/ 	.word	0x00000390
        /*0124*/ 	.word	0x000000ff
        /*0128*/ 	.word	0x0002d020
        /*012c*/ 	.short	0x0100
        /*012e*/ 	.byte	0x08
	.zero		1


	//   ....[4]....
        /*0130*/ 	.word	0x000003a0
        /*0134*/ 	.word	0x000000ff
        /*0138*/ 	.word	0x0002d008
        /*013c*/ 	.short	0x0100
        /*013e*/ 	.byte	0x08
	.zero		1


	//   ....[5]....
        /*0140*/ 	.word	0x000003b0
        /*0144*/ 	.word	0x000000ff
        /*0148*/ 	.word	0x0002d028
        /*014c*/ 	.short	0x0100
        /*014e*/ 	.byte	0x08
	.zero		1


	//   ....[6]....
        /*0150*/ 	.word	0x000003c0
        /*0154*/ 	.word	0x000000ff
        /*0158*/ 	.word	0x0002d010
        /*015c*/ 	.short	0x0100
        /*015e*/ 	.byte	0x08
	.zero		1


	//   ....[7]....
        /*0160*/ 	.word	0x000003d0
        /*0164*/ 	.word	0x000000ff
        /*0168*/ 	.word	0x0002d030
        /*016c*/ 	.short	0x0100
        /*016e*/ 	.byte	0x08
	.zero		1


	//   ....[8]....
        /*0170*/ 	.word	0x000003e0
        /*0174*/ 	.word	0x000000ff
        /*0178*/ 	.word	0x0002d018
        /*017c*/ 	.short	0x0100
        /*017e*/ 	.byte	0x08
	.zero		1


	//   ....[9]....
        /*0180*/ 	.word	0x000003f0
        /*0184*/ 	.word	0x000000ff
        /*0188*/ 	.word	0x0002d038
        /*018c*/ 	.short	0x0100
        /*018e*/ 	.byte	0x08
	.zero		1


	//   ....[10]....
        /*0190*/ 	.word	0x00000520
        /*0194*/ 	.word	0x000000ff
        /*0198*/ 	.word	0x0002d050
        /*019c*/ 	.short	0x0100
        /*019e*/ 	.byte	0x08
	.zero		1


	//   ....[11]....
        /*01a0*/ 	.word	0x00000530
        /*01a4*/ 	.word	0x000000ff
        /*01a8*/ 	.word	0x0002d070
        /*01ac*/ 	.short	0x0100
        /*01ae*/ 	.byte	0x08
	.zero		1


	//   ....[12]....
        /*01b0*/ 	.word	0x00000540
        /*01b4*/ 	.word	0x000000ff
        /*01b8*/ 	.word	0x0002d058
        /*01bc*/ 	.short	0x0100
        /*01be*/ 	.byte	0x08
	.zero		1


	//   ....[13]....
        /*01c0*/ 	.word	0x00000550
        /*01c4*/ 	.word	0x000000ff
        /*01c8*/ 	.word	0x0002d078
        /*01cc*/ 	.short	0x0100
        /*01ce*/ 	.byte	0x08
	.zero		1


	//   ....[14]....
        /*01d0*/ 	.word	0x00000560
        /*01d4*/ 	.word	0x000000ff
        /*01d8*/ 	.word	0x0002d060
        /*01dc*/ 	.short	0x0100
        /*01de*/ 	.byte	0x08
	.zero		1


	//   ....[15]....
        /*01e0*/ 	.word	0x00000570
        /*01e4*/ 	.word	0x000000ff
        /*01e8*/ 	.word	0x0002d080
        /*01ec*/ 	.short	0x0100
        /*01ee*/ 	.byte	0x08
	.zero		1


	//   ....[16]....
        /*01f0*/ 	.word	0x00000580
        /*01f4*/ 	.word	0x000000ff
        /*01f8*/ 	.word	0x0002d068
        /*01fc*/ 	.short	0x0100
        /*01fe*/ 	.byte	0x08
	.zero		1


	//   ....[17]....
        /*0200*/ 	.word	0x00000590
        /*0204*/ 	.word	0x000000ff
        /*0208*/ 	.word	0x0002d088
        /*020c*/ 	.short	0x0100
        /*020e*/ 	.byte	0x08
	.zero		1


	//   ....[18]....
        /*0210*/ 	.word	0x000007a0
        /*0214*/ 	.word	0x00000004
        /*0218*/ 	.word	0x0002d048
        /*021c*/ 	.short	0x010a
        /*021e*/ 	.byte	0x3f
	.zero		1


	//   ....[19]....
        /*0220*/ 	.word	0x00000bd0
        /*0224*/ 	.word	0x00000004
        /*0228*/ 	.word	0x0002d020
        /*022c*/ 	.short	0x010a
        /*022e*/ 	.byte	0x3f
	.zero		1


	//   ....[20]....
        /*0230*/ 	.word	0x00000f70
        /*0234*/ 	.word	0x00000003
        /*0238*/ 	.word	0x0002d020
        /*023c*/ 	.short	0x010a
        /*023e*/ 	.byte	0x3f
	.zero		1


	//   ....[21]....
        /*0240*/ 	.word	0x00001360
        /*0244*/ 	.word	0x00000003
        /*0248*/ 	.word	0x0002d020
        /*024c*/ 	.short	0x010a
        /*024e*/ 	.byte	0x3f
	.zero		1


	//   ....[22]....
        /*0250*/ 	.word	0x00001760
        /*0254*/ 	.word	0x00000008
        /*0258*/ 	.word	0x0002d020
        /*025c*/ 	.short	0x010a
        /*025e*/ 	.byte	0x3f
	.zero		1


	//   ....[23]....
        /*0260*/ 	.word	0x00001ba0
        /*0264*/ 	.word	0x00000002
        /*0268*/ 	.word	0x0002d040
        /*026c*/ 	.short	0x010a
        /*026e*/ 	.byte	0x3f
	.zero		1


	//   ....[24]....
        /*0270*/ 	.word	0x00001c80
        /*0274*/ 	.word	0x00000002
        /*0278*/ 	.word	0x0002d000
        /*027c*/ 	.short	0x010a
        /*027e*/ 	.byte	0x3f
	.zero		1


	//   ....[25]....
        /*0280*/ 	.word	0x00004f70
        /*0284*/ 	.word	0x00000002
        /*0288*/ 	.word	0x0002d008
        /*028c*/ 	.short	0x010a
        /*028e*/ 	.byte	0x3f
	.zero		1


	//   ....[26]....
        /*0290*/ 	.word	0x00005d80
        /*0294*/ 	.word	0x00000018
        /*0298*/ 	.word	0x00000000
        /*029c*/ 	.short	0x0101
        /*029e*/ 	.byte	0x3f
	.zero		1


	//   ....[27]....
        /*02a0*/ 	.word	0x00005e40
        /*02a4*/ 	.word	0x00000019
        /*02a8*/ 	.word	0x0002d000
        /*02ac*/ 	.short	0x010a
        /*02ae*/ 	.byte	0x3f
	.zero		1


	//   ....[28]....
        /*02b0*/ 	.word	0x00006380
        /*02b4*/ 	.word	0x000000b0
        /*02b8*/ 	.word	0x0002d020
        /*02bc*/ 	.short	0x010a
        /*02be*/ 	.byte	0x3f
	.zero		1


	//   ....[29]....
        /*02c0*/ 	.word	0x00006cb0
        /*02c4*/ 	.word	0x000000b7
        /*02c8*/ 	.word	0x00000000
        /*02cc*/ 	.short	0x0101
        /*02ce*/ 	.byte	0x3f
	.zero		1


	//   ....[30]....
        /*02d0*/ 	.word	0x00007280
        /*02d4*/ 	.word	0x000000ba
        /*02d8*/ 	.word	0x0002d000
        /*02dc*/ 	.short	0x010a
        /*02de*/ 	.byte	0x3f
	.zero		1


	//   ....[31]....
        /*02e0*/ 	.word	0x00009b90
        /*02e4*/ 	.word	0x00000018
        /*02e8*/ 	.word	0x00000000
        /*02ec*/ 	.short	0x0101
        /*02ee*/ 	.byte	0x3f
	.zero		1


	//   ....[32]....
        /*02f0*/ 	.word	0x00009c30
        /*02f4*/ 	.word	0x00000018
        /*02f8*/ 	.word	0x0002d020
        /*02fc*/ 	.short	0x010a
        /*02fe*/ 	.byte	0x3f
	.zero		1


	//   ....[33]....
        /*0300*/ 	.word	0x0000a0a0
        /*0304*/ 	.word	0x00000019
        /*0308*/ 	.word	0x0002d000
        /*030c*/ 	.short	0x010a
        /*030e*/ 	.byte	0x3f
	.zero		1


	//   ....[34]....
        /*0310*/ 	.word	0x0000a700
        /*0314*/ 	.word	0x000000b0
        /*0318*/ 	.word	0x0002d020
        /*031c*/ 	.short	0x010a
        /*031e*/ 	.byte	0x3f
	.zero		1


	//   ....[35]....
        /*0320*/ 	.word	0x0000ba80
        /*0324*/ 	.word	0x00000025
        /*0328*/ 	.word	0x00000000
        /*032c*/ 	.short	0x0101
        /*032e*/ 	.byte	0x3f
	.zero		1


	//   ....[36]....
        /*0330*/ 	.word	0x0000c020
        /*0334*/ 	.word	0x00000026
        /*0338*/ 	.word	0x0002d000
        /*033c*/ 	.short	0x010a
        /*033e*/ 	.byte	0x3f
	.zero		1


	//   ....[37]....
        /*0340*/ 	.word	0x0000ec50
        /*0344*/ 	.word	0x00000007
        /*0348*/ 	.word	0x00000000
        /*034c*/ 	.short	0x0101
        /*034e*/ 	.byte	0x3f
	.zero		1


	//   ....[38]....
        /*0350*/ 	.word	0x0000ecd0
        /*0354*/ 	.word	0x00000007
        /*0358*/ 	.word	0x0002d020
        /*035c*/ 	.short	0x010a
        /*035e*/ 	.byte	0x3f
	.zero		1


	//----- nvinfo : EIATTR_NUM_MBARRIERS
	.align		4
.L_36:
        /*0360*/ 	.byte	0x03, 0x38
        /*0362*/ 	.short	0x0012


	//----- nvinfo : EIATTR_EXIT_INSTR_OFFSETS
	.align		4
        /*0364*/ 	.byte	0x04, 0x1c
        /*0366*/ 	.short	(.L_38 - .L_37)


	//   ....[0]....
.L_37:
        /*0368*/ 	.word	0x00011040


	//----- nvinfo : EIATTR_MAX_THREADS
	.align		4
.L_38:
        /*036c*/ 	.byte	0x04, 0x05
        /*036e*/ 	.short	(.L_40 - .L_39)
.L_39:
        /*0370*/ 	.word	0x00000080
        /*0374*/ 	.word	0x00000001
        /*0378*/ 	.word	0x00000001


	//----- nvinfo : EIATTR_CRS_STACK_SIZE
	.align		4
.L_40:
        /*037c*/ 	.byte	0x04, 0x1e
        /*037e*/ 	.short	(.L_42 - .L_41)
.L_41:
        /*0380*/ 	.word	0x00000000


	//----- nvinfo : EIATTR_CBANK_PARAM_SIZE
	.align		4
.L_42:
        /*0384*/ 	.byte	0x03, 0x19
        /*0386*/ 	.short	0x0870


	//----- nvinfo : EIATTR_PARAM_CBANK
	.align		4
        /*0388*/ 	.byte	0x04, 0x0a
        /*038a*/ 	.short	(.L_44 - .L_43)
	.align		4
.L_43:
        /*038c*/ 	.word	index@(.nv.constant0._ZN7cutlass13device_kernelINS_4fmha6kernel13FmhaKernelTmaINS1_10collective15FmhaMainloopTmaINS_6half_tEfN4cute5tupleIJNS7_1CILi64EEENS9_ILi128EEENS9_ILi160EEEEEENS4_12CausalFusionEJEEENS4_15FmhaFwdEpilogueIS6_fNS8_IJSA_SC_SB_EEEEEJEEEEEvNT_6ParamsE)
        /*0390*/ 	.short	0x0210
        /*0392*/ 	.short	0x0870


	//----- nvinfo : EIATTR_SW_WAR
	.align		4
.L_44:
        /*0394*/ 	.byte	0x04, 0x36
        /*0396*/ 	.short	(.L_46 - .L_45)
.L_45:
        /*0398*/ 	.word	0x00000008
.L_46:


//--------------------- .nv.callgraph             --------------------------
	.section	.nv.callgraph,"",@"SHT_CUDA_CALLGRAPH"
	.align	4
	.sectionentsize	8
	.align		4
        /*0000*/ 	.word	0x00000000
	.align		4
        /*0004*/ 	.word	0xffffffff
	.align		4
        /*0008*/ 	.word	index@(_ZN7cutlass13device_kernelINS_4fmha6kernel13FmhaKernelTmaINS1_10collective15FmhaMainloopTmaINS_6half_tEfN4cute5tupleIJNS7_1CILi64EEENS9_ILi128EEENS9_ILi160EEEEEENS4_12CausalFusionEJEEENS4_15FmhaFwdEpilogueIS6_fNS8_IJSA_SC_SB_EEEEEJEEEEEvNT_6ParamsE)
	.align		4
        /*000c*/ 	.word	index@(__assertfail)
	.align		4
        /*0010*/ 	.word	0x00000000
	.align		4
        /*0014*/ 	.word	0xfffffffe
	.align		4
        /*0018*/ 	.word	0x00000000
	.align		4
        /*001c*/ 	.word	0xfffffffd
	.align		4
        /*0020*/ 	.word	0x00000000
	.align		4
        /*0024*/ 	.word	0xfffffffc


//--------------------- .nv.constant4             --------------------------
	.section	.nv.constant4,"a",@progbits
	.align	8
	.align		8
.nv.constant4:
        /*0000*/ 	.dword	__assertfail
	.align		8
        /*0008*/ 	.dword	__unnamed_1
	.align		8
        /*0010*/ 	.dword	__unnamed_2
	.align		8
        /*0018*/ 	.dword	_ZN39_INTERNAL_17183390_4_k_cu_01e61dc6_27694cuda3std3__45__cpo5beginE
	.align		8
        /*0020*/ 	.dword	_ZN39_INTERNAL_17183390_4_k_cu_01e61dc6_27694cuda3std3__45__cpo3endE
	.align		8
        /*0028*/ 	.dword	_ZN39_INTERNAL_17183390_4_k_cu_01e61dc6_27694cuda3std3__45__cpo6cbeginE
	.align		8
        /*0030*/ 	.dword	_ZN39_INTERNAL_17183390_4_k_cu_01e61dc6_27694cuda3std3__45__cpo4cendE
	.align		8
        /*0038*/ 	.dword	_ZN39_INTERNAL_17183390_4_k_cu_01e61dc6_27694cuda3std3__441_GLOBAL__N__17183390_4_k_cu_01e61dc6_27696ignoreE
	.align		8
        /*0040*/ 	.dword	_ZN39_INTERNAL_17183390_4_k_cu_01e61dc6_27694cuda3std3__419piecewise_constructE
	.align		8
        /*0048*/ 	.dword	_ZN39_INTERNAL_17183390_4_k_cu_01e61dc6_27694cuda3std3__48in_placeE
	.align		8
        /*0050*/ 	.dword	_ZN39_INTERNAL_17183390_4_k_cu_01e61dc6_27694cuda3std6ranges3__45__cpo4swapE
	.align		8
        /*0058*/ 	.dword	_ZN39_INTERNAL_17183390_4_k_cu_01e61dc6_27694cuda3std6ranges3__45__cpo9iter_moveE
	.align		8
        /*0060*/ 	.dword	_ZN39_INTERNAL_17183390_4_k_cu_01e61dc6_27694cute7productE
	.align		8
        /*0068*/ 	.dword	_ZN39_INTERNAL_17183390_4_k_cu_01e61dc6_27694cute1_E
	.align		8
        /*0070*/ 	.dword	$str$23
	.align		8
        /*0078*/ 	.dword	$str$24


//--------------------- .text._ZN7cutlass13device_kernelINS_4fmha6kernel13FmhaKernelTmaINS1_10collective15FmhaMainloopTmaINS_6half_tEfN4cute5tupleIJNS7_1CILi64EEENS9_ILi128EEENS9_ILi160EEEEEENS4_12CausalFusionEJEEENS4_15FmhaFwdEpilogueIS6_fNS8_IJSA_SC_SB_EEEEEJEEEEEvNT_6ParamsE --------------------------
	.section	.text._ZN7cutlass13device_kernelINS_4fmha6kernel13FmhaKernelTmaINS1_10collective15FmhaMainloopTmaINS_6half_tEfN4cute5tupleIJNS7_1CILi64EEENS9_ILi128EEENS9_ILi160EEEEEENS4_12CausalFusionEJEEENS4_15FmhaFwdEpilogueIS6_fNS8_IJSA_SC_SB_EEEEEJEEEEEvNT_6ParamsE,"ax",@progbits
	.align	128
.text._ZN7cutlass13device_kernelINS_4fmha6kernel13FmhaKernelTmaINS1_10collective15FmhaMainloopTmaINS_6half_tEfN4cute5tupleIJNS7_1CILi64EEENS9_ILi128EEENS9_ILi160EEEEEENS4_12CausalFusionEJEEENS4_15FmhaFwdEpilogueIS6_fNS8_IJSA_SC_SB_EEEEEJEEEEEvNT_6ParamsE:
        .type           _ZN7cutlass13device_kernelINS_4fmha6kernel13FmhaKernelTmaINS1_10collective15FmhaMainloopTmaINS_6half_tEfN4cute5tupleIJNS7_1CILi64EEENS9_ILi128EEENS9_ILi160EEEEEENS4_12CausalFusionEJEEENS4_15FmhaFwdEpilogueIS6_fNS8_IJSA_SC_SB_EEEEEJEEEEEvNT_6ParamsE,@function
        .size           _ZN7cutlass13device_kernelINS_4fmha6kernel13FmhaKernelTmaINS1_10collective15FmhaMainloopTmaINS_6half_tEfN4cute5tupleIJNS7_1CILi64EEENS9_ILi128EEENS9_ILi160EEEEEENS4_12CausalFusionEJEEENS4_15FmhaFwdEpilogueIS6_fNS8_IJSA_SC_SB_EEEEEJEEEEEvNT_6ParamsE,(.L_x_84 - _ZN7cutlass13device_kernelINS_4fmha6kernel13FmhaKernelTmaINS1_10collective15FmhaMainloopTmaINS_6half_tEfN4cute5tupleIJNS7_1CILi64EEENS9_ILi128EEENS9_ILi160EEEEEENS4_12CausalFusionEJEEENS4_15FmhaFwdEpilogueIS6_fNS8_IJSA_SC_SB_EEEEEJEEEEEvNT_6ParamsE)
        .other          _ZN7cutlass13device_kernelINS_4fmha6kernel13FmhaKernelTmaINS1_10collective15FmhaMainloopTmaINS_6half_tEfN4cute5tupleIJNS7_1CILi64EEENS9_ILi128EEENS9_ILi160EEEEEENS4_12CausalFusionEJEEENS4_15FmhaFwdEpilogueIS6_fNS8_IJSA_SC_SB_EEEEEJEEEEEvNT_6ParamsE,@"STO_CUDA_ENTRY STV_DEFAULT"
_ZN7cutlass13device_kernelINS_4fmha6kernel13FmhaKernelTmaINS1_10collective15FmhaMainloopTmaINS_6half_tEfN4cute5tupleIJNS7_1CILi64EEENS9_ILi128EEENS9_ILi160EEEEEENS4_12CausalFusionEJEEENS4_15FmhaFwdEpilogueIS6_fNS8_IJSA_SC_SB_EEEEEJEEEEEvNT_6ParamsE:
[----:B------:R-:W1:Y:S01]  /*0000*/  LDC R1, c[0x0][0x28] ;  /* 0x00000a00ff017b82 */ /* 0x000e620000000800 */
[----:B------:R-:W2:Y:S01]  /*0010*/  S2R R16, SR_TID.X ;  /* 0x0000000000107919 */ /* 0x000ea20000002100 */
[----:B------:R-:W-:Y:S01]  /*0020*/  ELECT P0, URZ, PT ;  /* 0x00000000003f782f */ /* 0x000fe20003800000 */
[----:B------:R-:W-:Y:S01]  /*0030*/  BSSY B0, `(.L_x_0) ;  /* 0x0000010000007945 */ /* 0x000fe20003800000 */
[----:B--2---:R-:W-:-:S05]  /*0040*/  SHF.R.U32.HI R10, RZ, 0x5, R16 ;  /* 0x00000005ff0a7819 */ /* 0x004fca0000011610 */
[----:B------:R-:W2:Y:S02]  /*0050*/  SHFL.IDX PT, R0, R10, RZ, 0x1f ;  /* 0x00001fff0a007589 */ /* 0x000ea400000e0000 */
[----:B--2---:R-:W-:-:S13]  /*0060*/  ISETP.NE.OR P0, PT, R0, RZ, !P0 ;  /* 0x000000ff0000720c */ /* 0x004fda0004705670 */
[----:B-1----:R-:W-:Y:S05]  /*0070*/  @P0 BRA `(.L_x_1) ;  /* 0x00000000002c0947 */ /* 0x002fea0003800000 */
[----:B------:R-:W-:Y:S02]  /*0080*/  ULDC.64 UR4, c[0x0][0x198] ;  /* 0x0000660000047ab9 */ /* 0x000fe40000000a00 */
[----:B------:R-:W-:Y:S02]  /*0090*/  UIADD3 UR6, UP0, UR4, 0xf0, URZ ;  /* 0x000000f004067890 */ /* 0x000fe4000ff1e03f */
[----:B------:R-:W-:Y:S02]  /*00a0*/  UIADD3 UR8, UP1, UR4, 0x1f0, URZ ;  /* 0x000001f004087890 */ /* 0x000fe4000ff3e03f */
[----:B------:R-:W-:Y:S02]  /*00b0*/  UIADD3 UR4, UP2, UR4, 0x2f0, URZ ;  /* 0x000002f004047890 */ /* 0x000fe4000ff5e03f */
[----:B------:R-:W-:Y:S02]  /*00c0*/  UIADD3.X UR7, URZ, UR5, URZ, UP0, !UPT ;  /* 0x000000053f077290 */ /* 0x000fe400087fe43f */
[----:B------:R-:W-:-:S02]  /*00d0*/  UIADD3.X UR9, URZ, UR5, URZ, UP1, !UPT ;  /* 0x000000053f097290 */ /* 0x000fc40008ffe43f */
[----:B------:R-:W-:-:S05]  /*00e0*/  UIADD3.X UR5, URZ, UR5, URZ, UP2, !UPT ;  /* 0x000000053f057290 */ /* 0x000fca00097fe43f */
[----:B------:R1:W-:Y:S02]  /*00f0*/  UTMACCTL.PF [UR6] ;  /* 0x00000000060079b9 */ /* 0x0003e40008040000 */
[----:B------:R1:W-:Y:S02]  /*0100*/  UTMACCTL.PF [UR8] ;  /* 0x00000000080079b9 */ /* 0x0003e40008040000 */
[----:B------:R1:W-:Y:S02]  /*0110*/  UTMACCTL.PF [UR4] ;  /* 0x00000000040079b9 */ /* 0x0003e40008040000 */
[----:B-1----:R-:W-:Y:S01]  /*0120*/  NOP ;  /* 0x0000000000007918 */ /* 0x002fe20000000000 */
.L_x_1:
[----:B------:R-:W-:Y:S05]  /*0130*/  BSYNC B0 ;  /* 0x0000000000007941 */ /* 0x000fea0003800000 */
.L_x_0:
[----:B------:R-:W1:Y:S02]  /*0140*/  SHFL.IDX PT, R0, R10, RZ, 0x1f ;  /* 0x00001fff0a007589 */ /* 0x000e6400000e0000 */
[----:B-1----:R-:W-:-:S13]  /*0150*/  ISETP.NE.AND P0, PT, R0, RZ, PT ;  /* 0x000000ff0000720c */ /* 0x002fda0003f05270 */
[----:B------:R-:W-:Y:S05]  /*0160*/  @P0 BRA `(.L_x_2) ;  /* 0x0000000000400947 */ /* 0x000fea0003800000 */
[----:B------:R-:W1:Y:S01]  /*0170*/  S2UR UR8, SR_CgaCtaId ;  /* 0x00000000000879c3 */ /* 0x000e620000008800 */
[----:B------:R-:W-:Y:S01]  /*0180*/  UMOV UR4, 0x400 ;  /* 0x0000040000047882 */ /* 0x000fe20000000000 */
[----:B------:R-:W-:Y:S01]  /*0190*/  UMOV UR5, 0x1 ;  /* 0x0000000100057882 */ /* 0x000fe20000000000 */
[----:B------:R-:W-:Y:S01]  /*01a0*/  UMOV UR6, 0x80 ;  /* 0x0000008000067882 */ /* 0x000fe20000000000 */
[----:B------:R-:W-:Y:S01]  /*01b0*/  ELECT P0, URZ, PT ;  /* 0x00000000003f782f */ /* 0x000fe20003800000 */
[----:B------:R-:W-:-:S04]  /*01c0*/  UIADD3 UR6, -UR6, 0x100000, URZ ;  /* 0x0010000006067890 */ /* 0x000fc8000fffe13f */
[----:B------:R-:W-:Y:S02]  /*01d0*/  USHF.L.U32 UR7, UR6, 0xb, URZ ;  /* 0x0000000b06077899 */ /* 0x000fe4000800063f */
[----:B------:R-:W-:Y:S02]  /*01e0*/  USHF.L.U32 UR6, UR6, 0x1, URZ ;  /* 0x0000000106067899 */ /* 0x000fe4000800063f */
[----:B-1----:R-:W-:Y:S02]  /*01f0*/  ULEA UR8, UR8, UR4, 0x18 ;  /* 0x0000000408087291 */ /* 0x002fe4000f8ec03f */
[----:B------:R-:W-:-:S04]  /*0200*/  UIADD3 UR4, -UR5, 0x100000, URZ ;  /* 0x0010000005047890 */ /* 0x000fc8000fffe13f */
[----:B------:R-:W-:Y:S02]  /*0210*/  USHF.L.U32 UR5, UR4, 0xb, URZ ;  /* 0x0000000b04057899 */ /* 0x000fe4000800063f */
[----:B------:R-:W-:Y:S01]  /*0220*/  USHF.L.U32 UR4, UR4, 0x1, URZ ;  /* 0x0000000104047899 */ /* 0x000fe2000800063f */
[----:B------:R-:W1:Y:S11]  /*0230*/  FENCE.VIEW.ASYNC.S ;  /* 0x00000000000073c6 */ /* 0x000e760000000000 */
[----:B-1----:R1:W2:Y:S01]  /*0240*/  SYNCS.EXCH.64 URZ, [UR8+0x2d040], UR4 ;  /* 0x02d04004083f75b2 */ /* 0x0022a20008000100 */
[----:B------:R1:W3:Y:S01]  /*0250*/  SYNCS.EXCH.64 URZ, [UR8+0x2d048], UR6 ;  /* 0x02d04806083f75b2 */ /* 0x0002e20008000100 */
[----:B------:R-:W-:Y:S01]  /*0260*/  NOP ;  /* 0x0000000000007918 */ /* 0x000fe20000000000 */
.L_x_2:
[----:B------:R-:W4:Y:S01]  /*0270*/  SHFL.IDX PT, R0, R10, RZ, 0x1f ;  /* 0x00001fff0a007589 */ /* 0x000f2200000e0000 */
[----:B------:R-:W-:Y:S01]  /*0280*/  NOP ;  /* 0x0000000000007918 */ /* 0x000fe20000000000 */
[----:B----4-:R-:W-:-:S13]  /*0290*/  ISETP.NE.AND P0, PT, R0, RZ, PT ;  /* 0x000000ff0000720c */ /* 0x010fda0003f05270 */
[----:B------:R-:W-:Y:S05]  /*02a0*/  @P0 BRA `(.L_x_3) ;  /* 0x0000000000580947 */ /* 0x000fea0003800000 */
[----:B-1----:R-:W1:Y:S01]  /*02b0*/  S2UR UR5, SR_CgaCtaId ;  /* 0x00000000000579c3 */ /* 0x002e620000008800 */
[----:B------:R-:W-:Y:S01]  /*02c0*/  UMOV UR4, 0x400 ;  /* 0x0000040000047882 */ /* 0x000fe20000000000 */
[----:B------:R-:W-:Y:S01]  /*02d0*/  UMOV UR6, 0x1 ;  /* 0x0000000100067882 */ /* 0x000fe20000000000 */
[----:B------:R-:W-:Y:S01]  /*02e0*/  UMOV UR7, 0x80 ;  /* 0x0000008000077882 */ /* 0x000fe20000000000 */
[----:B------:R-:W-:Y:S01]  /*02f0*/  ELECT P0, URZ, PT ;  /* 0x00000000003f782f */ /* 0x000fe20003800000 */
[----:B-1----:R-:W-:Y:S02]  /*0300*/  ULEA UR8, UR5, UR4, 0x18 ;  /* 0x0000000405087291 */ /* 0x002fe4000f8ec03f */
[----:B------:R-:W-:-:S04]  /*0310*/  UIADD3 UR4, -UR6, 0x100000, URZ ;  /* 0x0010000006047890 */ /* 0x000fc8000fffe13f */
[----:B------:R-:W-:Y:S02]  /*0320*/  USHF.L.U32 UR5, UR4, 0xb, URZ ;  /* 0x0000000b04057899 */ /* 0x000fe4000800063f */
[----:B------:R-:W-:Y:S02]  /*0330*/  USHF.L.U32 UR4, UR4, 0x1, URZ ;  /* 0x0000000104047899 */ /* 0x000fe4000800063f */
[----:B------:R-:W-:-:S04]  /*0340*/  UIADD3 UR6, -UR7, 0x100000, URZ ;  /* 0x0010000007067890 */ /* 0x000fc8000fffe13f */
[----:B------:R-:W-:Y:S02]  /*0350*/  USHF.L.U32 UR7, UR6, 0xb, URZ ;  /* 0x0000000b06077899 */ /* 0x000fe4000800063f */
[----:B------:R-:W-:Y:S01]  /*0360*/  USHF.L.U32 UR6, UR6, 0x1, URZ ;  /* 0x0000000106067899 */ /* 0x000fe2000800063f */
[----:B------:R-:W1:Y:S03]  /*0370*/  FENCE.VIEW.ASYNC.S ;  /* 0x00000000000073c6 */ /* 0x000e660000000000 */
[----:B-1----:R4:W1:Y:S08]  /*0380*/  SYNCS.EXCH.64 URZ, [UR8+0x2d000], UR4 ;  /* 0x02d00004083f75b2 */ /* 0x0028700008000100 */
[----:B------:R4:W1:Y:S01]  /*0390*/  SYNCS.EXCH.64 URZ, [UR8+0x2d020], UR6 ;  /* 0x02d02006083f75b2 */ /* 0x0008620008000100 */
[----:B------:R4:W1:Y:S01]  /*03a0*/  SYNCS.EXCH.64 URZ, [UR8+0x2d008], UR4 ;  /* 0x02d00804083f75b2 */ /* 0x0008620008000100 */
[----:B------:R4:W1:Y:S01]  /*03b0*/  SYNCS.EXCH.64 URZ, [UR8+0x2d028], UR6 ;  /* 0x02d02806083f75b2 */ /* 0x0008620008000100 */
[----:B------:R4:W1:Y:S01]  /*03c0*/  SYNCS.EXCH.64 URZ, [UR8+0x2d010], UR4 ;  /* 0x02d01004083f75b2 */ /* 0x0008620008000100 */
[----:B------:R4:W1:Y:S01]  /*03d0*/  SYNCS.EXCH.64 URZ, [UR8+0x2d030], UR6 ;  /* 0x02d03006083f75b2 */ /* 0x0008620008000100 */
[----:B------:R4:W1:Y:S01]  /*03e0*/  SYNCS.EXCH.64 URZ, [UR8+0x2d018], UR4 ;  /* 0x02d01804083f75b2 */ /* 0x0008620008000100 */
[----:B------:R4:W1:Y:S02]  /*03f0*/  SYNCS.EXCH.64 URZ, [UR8+0x2d038], UR6 ;  /* 0x02d03806083f75b2 */ /* 0x0008640008000100 */
[----:B----4-:R-:W-:Y:S01]  /*0400*/  NOP ;  /* 0x0000000000007918 */ /* 0x010fe20000000000 */
.L_x_3:
        /* <DEDUP_REMOVED lines=26> */
.L_x_4:
[----:B------:R-:W4:Y:S01]  /*05b0*/  S2UR UR43, SR_CTAID.X ;  /* 0x00000000002b79c3 */ /* 0x000f220000002500 */
[----:B------:R-:W5:Y:S01]  /*05c0*/  SHFL.IDX PT, R10, R10, RZ, 0x1f ;  /* 0x00001fff0a0a7589 */ /* 0x000f6200000e0000 */
[----:B-1----:R-:W-:Y:S01]  /*05d0*/  ULDC UR4, c[0x0][0x28c] ;  /* 0x0000a30000047ab9 */ /* 0x002fe20000000800 */
[----:B------:R-:W-:Y:S02]  /*05e0*/  ELECT P0, URZ, PT ;  /* 0x00000000003f782f */ /* 0x000fe40003800000 */
[----:B------:R-:W-:Y:S01]  /*05f0*/  SHF.R.S32.HI R3, RZ, 0x1f, R16 ;  /* 0x0000001fff037819 */ /* 0x000fe20000011410 */
[----:B------:R-:W-:Y:S01]  /*0600*/  UIADD3 UR4, UR4, 0x7f, URZ ;  /* 0x0000007f04047890 */ /* 0x000fe2000fffe03f */
[----:B------:R-:W-:Y:S01]  /*0610*/  NOP ;  /* 0x0000000000007918 */ /* 0x000fe20000000000 */
[----:B------:R-:W-:Y:S01]  /*0620*/  BSSY B0, `(.L_x_5) ;  /* 0x0000048000007945 */ /* 0x000fe20003800000 */
[----:B------:R-:W-:Y:S01]  /*0630*/  LEA.HI R3, R3, R16, RZ, 0x7 ;  /* 0x0000001003037211 */ /* 0x000fe200078f38ff */
[----:B------:R-:W-:Y:S01]  /*0640*/  USHF.R.S32.HI UR5, URZ, 0x1f, UR4 ;  /* 0x0000001f3f057899 */ /* 0x000fe20008011404 */
[----:B------:R-:W1:Y:S01]  /*0650*/  S2UR UR52, SR_CTAID.Y ;  /* 0x00000000003479c3 */ /* 0x000e620000002600 */
[----:B------:R-:W-:-:S02]  /*0660*/  MOV R9, RZ ;  /* 0x000000ff00097202 */ /* 0x000fc40000000f00 */
[----:B------:R-:W-:Y:S01]  /*0670*/  ULEA.HI UR5, UR5, UR4, URZ, 0x7 ;  /* 0x0000000405057291 */ /* 0x000fe2000f8f383f */
[----:B------:R-:W-:-:S03]  /*0680*/  LOP3.LUT R3, R3, 0xffffff80, RZ, 0xc0, !PT ;  /* 0xffffff8003037812 */ /* 0x000fc600078ec0ff */
[----:B------:R-:W-:Y:S01]  /*0690*/  USHF.R.S32.HI UR5, URZ, 0x7, UR5 ;  /* 0x000000073f057899 */ /* 0x000fe20008011405 */
[----:B------:R-:W1:Y:S01]  /*06a0*/  S2UR UR53, SR_CTAID.Z ;  /* 0x00000000003579c3 */ /* 0x000e620000002700 */
[----:B----4-:R-:W-:-:S07]  /*06b0*/  USHF.L.U32 UR43, UR43, 0x6, URZ ;  /* 0x000000062b2b7899 */ /* 0x010fce000800063f */
[----:B--23--:R-:W-:Y:S01]  /*06c0*/  BAR.SYNC.DEFER_BLOCKING 0x0 ;  /* 0x0000000000007b1d */ /* 0x00cfe20000010000 */
[----:B-----5:R-:W-:Y:S02]  /*06d0*/  ISETP.EQ.AND P1, PT, R10, RZ, P0 ;  /* 0x000000ff0a00720c */ /* 0x020fe40000722270 */
[----:B------:R-:W-:-:S05]  /*06e0*/  MOV R0, UR43 ;  /* 0x0000002b00007c02 */ /* 0x000fca0008000f00 */
[----:B------:R-:W-:-:S05]  /*06f0*/  VIADD R0, R0, 0xbf ;  /* 0x000000bf00007836 */ /* 0x000fca0000000000 */
[----:B------:R-:W-:Y:S01]  /*0700*/  SHF.R.U32.HI R178, RZ, 0x7, R0 ;  /* 0x00000007ffb27819 */ /* 0x000fe20000011600 */
[----:B------:R-:W-:-:S03]  /*0710*/  IMAD.IADD R0, R16, 0x1, -R3 ;  /* 0x0000000110007824 */ /* 0x000fc600078e0a03 */
[----:B------:R-:W-:Y:S01]  /*0720*/  VIMNMX R2, R178, UR5, PT ;  /* 0x00000005b2027c48 */ /* 0x000fe2000bfe0100 */
[----:B-1----:R-:W-:Y:S06]  /*0730*/  @!P1 BRA `(.L_x_6) ;  /* 0x0000000000d89947 */ /* 0x002fec0003800000 */
[----:B------:R-:W1:Y:S01]  /*0740*/  S2R R4, SR_CgaCtaId ;  /* 0x0000000000047919 */ /* 0x000e620000008800 */
[----:B------:R-:W-:Y:S02]  /*0750*/  MOV R3, 0x400 ;  /* 0x0000040000037802 */ /* 0x000fe40000000f00 */
[----:B------:R-:W-:Y:S02]  /*0760*/  MOV R5, 0x1 ;  /* 0x0000000100057802 */ /* 0x000fe40000000f00 */
[----:B------:R-:W-:Y:S02]  /*0770*/  ISETP.NE.AND P3, PT, R0, RZ, PT ;  /* 0x000000ff0000720c */ /* 0x000fe40003f65270 */
[----:B-1----:R-:W-:Y:S02]  /*0780*/  LEA R4, R4, R3, 0x18 ;  /* 0x0000000304047211 */ /* 0x002fe400078ec0ff */
[----:B------:R-:W-:-:S09]  /*0790*/  SHF.L.U32 R3, R5, 0x1f, RZ ;  /* 0x0000001f05037819 */ /* 0x000fd200000006ff */
.L_x_7:
[----:B-1----:R1:W2:Y:S02]  /*07a0*/  SYNCS.PHASECHK.TRANS64.TRYWAIT P2, [R4+URZ+0x2d048], R3 ;  /* 0x02d04803040075a7 */ /* 0x0022a4000804017f */
[----:B--2---:R-:W-:Y:S05]  /*07b0*/  @!P2 NANOSLEEP.SYNCS 0x989680 ;  /* 0x009896800000a95d */ /* 0x004fea0003900000 */
[----:B------:R-:W2:Y:S02]  /*07c0*/  @!P2 SYNCS.PHASECHK.TRANS64 P2, [R4+URZ+0x2d048], R3 ;  /* 0x02d048030400a5a7 */ /* 0x000ea4000804007f */
[----:B--2---:R-:W-:Y:S05]  /*07d0*/  @!P2 BRA `(.L_x_7) ;  /* 0xfffffffc00f0a947 */ /* 0x004fea000383ffff */
[----:B------:R-:W-:Y:S05]  /*07e0*/  @P3 BRA `(.L_x_8) ;  /* 0x0000000000143947 */ /* 0x000fea0003800000 */
[----:B------:R-:W-:Y:S01]  /*07f0*/  LOP3.LUT P2, RZ, R16, 0x1f, RZ, 0xc0, !PT ;  /* 0x0000001f10ff7812 */ /* 0x000fe2000784c0ff */
[----:B-1----:R-:W-:-:S04]  /*0800*/  IMAD.MOV.U32 R3, RZ, RZ, 0x5000 ;  /* 0x00005000ff037424 */ /* 0x002fc800078e00ff */
[----:B------:R2:W-:Y:S08]  /*0810*/  SYNCS.ARRIVE.TRANS64 RZ, [R4+URZ+0x2d040], R3 ;  /* 0x02d0400304ff79a7 */ /* 0x0005f0000800003f */
[----:B------:R-:W-:Y:S05]  /*0820*/  @!P2 BRA `(.L_x_8) ;  /* 0x000000000004a947 */ /* 0x000fea0003800000 */
[----:B------:R-:W-:Y:S01]  /*0830*/  BPT.TRAP 0x1 ;  /* 0x000000040000795c */ /* 0x000fe20000300000 */
.L_x_8:
[----:B------:R-:W-:Y:S01]  /*0840*/  R2UR UR40, R4 ;  /* 0x00000000042872ca */ /* 0x000fe200000e0000 */
[----:B------:R-:W-:Y:S01]  /*0850*/  ULDC.64 UR4, c[0x0][0x198] ;  /* 0x0000660000047ab9 */ /* 0x000fe20000000a00 */
[----:B------:R-:W-:Y:S01]  /*0860*/  UMOV UR6, 0x0 ;  /* 0x0000000000067882 */ /* 0x000fe20000000000 */
[----:B------:R-:W-:Y:S01]  /*0870*/  UIADD3 UR4, UP0, UR4, 0xf0, URZ ;  /* 0x000000f004047890 */ /* 0x000fe2000ff1e03f */
[----:B------:R-:W-:Y:S01]  /*0880*/  UMOV UR7, 0x10000000 ;  /* 0x1000000000077882 */ /* 0x000fe20000000000 */
[----:B------:R-:W-:Y:S02]  /*0890*/  UMOV UR42, URZ ;  /* 0x0000003f002a7c82 */ /* 0x000fe40008000000 */
[----:B------:R-:W-:Y:S01]  /*08a0*/  UIADD3.X UR5, URZ, UR5, URZ, UP0, !UPT ;  /* 0x000000053f057290 */ /* 0x000fe200087fe43f */
[----:B------:R-:W-:Y:S01]  /*08b0*/  UMOV UR44, UR52 ;  /* 0x00000034002c7c82 */ /* 0x000fe20008000000 */
[----:B------:R-:W-:Y:S01]  /*08c0*/  UMOV UR45, UR53 ;  /* 0x00000035002d7c82 */ /* 0x000fe20008000000 */
[----:B------:R-:W-:Y:S01]  /*08d0*/  UMOV UR26, 0x20 ;  /* 0x00000020001a7882 */ /* 0x000fe20000000000 */
[----:B------:R-:W-:-:S02]  /*08e0*/  UMOV UR27, UR43 ;  /* 0x0000002b001b7c82 */ /* 0x000fc40008000000 */
[----:B------:R-:W-:Y:S02]  /*08f0*/  UIADD3 UR41, UR40, 0x2d040, URZ ;  /* 0x0002d04028297890 */ /* 0x000fe4000fffe03f */
[----:B------:R-:W-:Y:S02]  /*0900*/  UIADD3 UR24, UR40, 0x1000, URZ ;  /* 0x0000100028187890 */ /* 0x000fe4000fffe03f */
[----:B------:R-:W-:Y:S02]  /*0910*/  UIADD3 UR16, UR40, 0x2000, URZ ;  /* 0x0000200028107890 */ /* 0x000fe4000fffe03f */
[----:B------:R-:W-:Y:S02]  /*0920*/  UIADD3 UR8, UR40, 0x3000, URZ ;  /* 0x0000300028087890 */ /* 0x000fe4000fffe03f */
[----:B------:R-:W-:Y:S02]  /*0930*/  UIADD3 UR48, UR40, 0x4000, URZ ;  /* 0x0000400028307890 */ /* 0x000fe4000fffe03f */
[----:B------:R3:W-:Y:S01]  /*0940*/  UTMALDG.4D [UR40], [UR4], desc[UR6] ;  /* 0x00000628040075b4 */ /* 0x0007e20008019000 */
[----:B------:R-:W-:Y:S01]  /*0950*/  UMOV UR28, UR52 ;  /* 0x00000034001c7c82 */ /* 0x000fe20008000000 */
[----:B------:R-:W-:Y:S01]  /*0960*/  UMOV UR29, UR53 ;  /* 0x00000035001d7c82 */ /* 0x000fe20008000000 */
[----:B------:R-:W-:Y:S01]  /*0970*/  UMOV UR25, UR41 ;  /* 0x0000002900197c82 */ /* 0x000fe20008000000 */
[----:B------:R-:W-:Y:S01]  /*0980*/  UMOV UR18, 0x40 ;  /* 0x0000004000127882 */ /* 0x000fe20000000000 */
[----:B------:R-:W-:Y:S01]  /*0990*/  UMOV UR19, UR43 ;  /* 0x0000002b00137c82 */ /* 0x000fe20008000000 */
[----:B------:R-:W-:Y:S01]  /*09a0*/  UMOV UR20, UR52 ;  /* 0x0000003400147c82 */ /* 0x000fe20008000000 */
[----:B------:R-:W-:Y:S01]  /*09b0*/  UMOV UR21, UR53 ;  /* 0x0000003500157c82 */ /* 0x000fe20008000000 */
[----:B------:R-:W-:Y:S01]  /*09c0*/  UMOV UR17, UR41 ;  /* 0x0000002900117c82 */ /* 0x000fe20008000000 */
[----:B------:R-:W-:Y:S01]  /*09d0*/  UMOV UR10, 0x60 ;  /* 0x00000060000a7882 */ /* 0x000fe20000000000 */
[----:B------:R-:W-:Y:S01]  /*09e0*/  UMOV UR11, UR43 ;  /* 0x0000002b000b7c82 */ /* 0x000fe20008000000 */
[----:B------:R-:W-:Y:S01]  /*09f0*/  UMOV UR12, UR52 ;  /* 0x00000034000c7c82 */ /* 0x000fe20008000000 */
[----:B------:R3:W-:Y:S01]  /*0a00*/  UTMALDG.4D [UR24], [UR4], desc[UR6] ;  /* 0x00000618040075b4 */ /* 0x0007e20008019000 */
[----:B------:R-:W-:Y:S01]  /*0a10*/  UMOV UR13, UR53 ;  /* 0x00000035000d7c82 */ /* 0x000fe20008000000 */
[----:B------:R-:W-:Y:S01]  /*0a20*/  UMOV UR9, UR41 ;  /* 0x0000002900097c82 */ /* 0x000fe20008000000 */
[----:B------:R-:W-:Y:S01]  /*0a30*/  UMOV UR50, 0x80 ;  /* 0x0000008000327882 */ /* 0x000fe20000000000 */
[----:B------:R-:W-:Y:S01]  /*0a40*/  UMOV UR51, UR43 ;  /* 0x0000002b00337c82 */ /* 0x000fe20008000000 */
[----:B------:R-:W-:Y:S01]  /*0a50*/  UMOV UR49, UR41 ;  /* 0x0000002900317c82 */ /* 0x000fe20008000000 */
[----:B------:R3:W-:Y:S01]  /*0a60*/  UTMALDG.4D [UR16], [UR4], desc[UR6] ;  /* 0x00000610040075b4 */ /* 0x0007e20008019000 */
[----:B------:R3:W-:Y:S01]  /*0a70*/  UTMALDG.4D [UR8], [UR4], desc[UR6] ;  /* 0x00000608040075b4 */ /* 0x0007e20008019000 */
[----:B------:R3:W-:Y:S02]  /*0a80*/  UTMALDG.4D [UR48], [UR4], desc[UR6] ;  /* 0x00000630040075b4 */ /* 0x0007e40008019000 */
[----:B---3--:R-:W-:Y:S01]  /*0a90*/  NOP ;  /* 0x0000000000007918 */ /* 0x008fe20000000000 */
.L_x_6:
[----:B------:R-:W-:Y:S05]  /*0aa0*/  BSYNC B0 ;  /* 0x0000000000007941 */ /* 0x000fea0003800000 */
.L_x_5:
[----:B------:R-:W-:Y:S01]  /*0ab0*/  BSSY B0, `(.L_x_9) ;  /* 0x0000109000007945 */ /* 0x000fe20003800000 */
[----:B------:R-:W-:Y:S01]  /*0ac0*/  SHF.L.U32 R8, R2, 0x1, RZ ;  /* 0x0000000102087819 */ /* 0x000fe200000006ff */
[----:B------:R-:W-:Y:S01]  /*0ad0*/  IMAD.MOV.U32 R7, RZ, RZ, 0x1 ;  /* 0x00000001ff077424 */ /* 0x000fe200078e00ff */
[----:B------:R-:W-:Y:S01]  /*0ae0*/  MOV R6, 0x1 ;  /* 0x0000000100067802 */ /* 0x000fe20000000f00 */
[----:B------:R-:W-:Y:S01]  /*0af0*/  IMAD.MOV.U32 R5, RZ, RZ, RZ ;  /* 0x000000ffff057224 */ /* 0x000fe200078e00ff */
[----:B------:R-:W-:Y:S06]  /*0b00*/  @!P1 BRA `(.L_x_10) ;  /* 0x00000010000c9947 */ /* 0x000fec0003800000 */
[----:B------:R-:W-:Y:S01]  /*0b10*/  ISETP.GE.AND P1, PT, R2, 0x1, PT ;  /* 0x000000010200780c */ /* 0x000fe20003f26270 */
[----:B------:R-:W-:Y:S01]  /*0b20*/  IMAD.MOV.U32 R5, RZ, RZ, RZ ;  /* 0x000000ffff057224 */ /* 0x000fe200078e00ff */
[----:B------:R-:W-:Y:S02]  /*0b30*/  LOP3.LUT R11, R16, 0x1f, RZ, 0xc0, !PT ;  /* 0x0000001f100b7812 */ /* 0x000fe400078ec0ff */
[----:B------:R-:W-:-:S09]  /*0b40*/  MOV R9, RZ ;  /* 0x000000ff00097202 */ /* 0x000fd20000000f00 */
[----:B------:R-:W-:Y:S05]  /*0b50*/  @!P1 BRA `(.L_x_11) ;  /* 0x0000000400d89947 */ /* 0x000fea0003800000 */
[----:B-12---:R-:W1:Y:S01]  /*0b60*/  S2R R4, SR_CgaCtaId ;  /* 0x0000000000047919 */ /* 0x006e620000008800 */
[----:B------:R-:W-:Y:S01]  /*0b70*/  MOV R3, 0x400 ;  /* 0x0000040000037802 */ /* 0x000fe20000000f00 */
[----:B------:R-:W-:Y:S01]  /*0b80*/  IMAD.MOV.U32 R5, RZ, RZ, 0x1 ;  /* 0x00000001ff057424 */ /* 0x000fe200078e00ff */
[----:B------:R-:W-:Y:S02]  /*0b90*/  MOV R6, 0x1 ;  /* 0x0000000100067802 */ /* 0x000fe40000000f00 */
[----:B------:R-:W-:Y:S02]  /*0ba0*/  ISETP.NE.AND P2, PT, R0, RZ, PT ;  /* 0x000000ff0000720c */ /* 0x000fe40003f45270 */
[----:B-1----:R-:W-:Y:S02]  /*0bb0*/  LEA R4, R4, R3, 0x18 ;  /* 0x0000000304047211 */ /* 0x002fe400078ec0ff */
[----:B------:R-:W-:-:S09]  /*0bc0*/  SHF.L.U32 R3, R6, 0x1f, RZ ;  /* 0x0000001f06037819 */ /* 0x000fd200000006ff */
.L_x_12:
[----:B-1----:R1:W2:Y:S02]  /*0bd0*/  SYNCS.PHASECHK.TRANS64.TRYWAIT P1, [R4+URZ+0x2d020], R3 ;  /* 0x02d02003040075a7 */ /* 0x0022a4000802017f */
[----:B--2---:R-:W-:Y:S05]  /*0be0*/  @!P1 NANOSLEEP.SYNCS 0x989680 ;  /* 0x009896800000995d */ /* 0x004fea0003900000 */
[----:B------:R-:W2:Y:S02]  /*0bf0*/  @!P1 SYNCS.PHASECHK.TRANS64 P1, [R4+URZ+0x2d020], R3 ;  /* 0x02d02003040095a7 */ /* 0x000ea4000802007f */
[----:B--2---:R-:W-:Y:S05]  /*0c00*/  @!P1 BRA `(.L_x_12) ;  /* 0xfffffffc00f09947 */ /* 0x004fea000383ffff */
[----:B------:R-:W-:Y:S05]  /*0c10*/  @P2 BRA `(.L_x_13) ;  /* 0x0000000000142947 */ /* 0x000fea0003800000 */
[----:B------:R-:W-:Y:S02]  /*0c20*/  ISETP.NE.AND P1, PT, R11, RZ, PT ;  /* 0x000000ff0b00720c */ /* 0x000fe40003f25270 */
[----:B-1----:R-:W-:-:S04]  /*0c30*/  MOV R3, 0xa000 ;  /* 0x0000a00000037802 */ /* 0x002fc80000000f00 */
[----:B------:R2:W-:Y:S07]  /*0c40*/  SYNCS.ARRIVE.TRANS64 RZ, [R4+URZ+0x2d000], R3 ;  /* 0x02d0000304ff79a7 */ /* 0x0005ee000800003f */
[----:B------:R-:W-:Y:S05]  /*0c50*/  @!P1 BRA `(.L_x_13) ;  /* 0x0000000000049947 */ /* 0x000fea0003800000 */
[----:B------:R-:W-:Y:S01]  /*0c60*/  BPT.TRAP 0x1 ;  /* 0x000000040000795c */ /* 0x000fe20000300000 */
.L_x_13:
[----:B------:R-:W-:Y:S01]  /*0c70*/  R2UR UR8, R4 ;  /* 0x00000000040872ca */ /* 0x000fe200000e0000 */
[----:B------:R-:W-:Y:S01]  /*0c80*/  ULDC.64 UR4, c[0x0][0x198] ;  /* 0x0000660000047ab9 */ /* 0x000fe20000000a00 */
[----:B-12---:R-:W1:Y:S01]  /*0c90*/  S2R R4, SR_CgaCtaId ;  /* 0x0000000000047919 */ /* 0x006e620000008800 */
[----:B------:R-:W-:Y:S01]  /*0ca0*/  UIADD3 UR4, UP0, UR4, 0x1f0, URZ ;  /* 0x000001f004047890 */ /* 0x000fe2000ff1e03f */
[----:B------:R-:W-:Y:S01]  /*0cb0*/  MOV R3, 0x400 ;  /* 0x0000040000037802 */ /* 0x000fe20000000f00 */
[----:B------:R-:W-:Y:S01]  /*0cc0*/  UMOV UR35, URZ ;  /* 0x0000003f00237c82 */ /* 0x000fe20008000000 */
[----:B------:R-:W-:Y:S01]  /*0cd0*/  UMOV UR6, 0x0 ;  /* 0x0000000000067882 */ /* 0x000fe20000000000 */
[----:B------:R-:W-:Y:S01]  /*0ce0*/  UIADD3.X UR5, URZ, UR5, URZ, UP0, !UPT ;  /* 0x000000053f057290 */ /* 0x000fe200087fe43f */
[----:B------:R-:W-:Y:S01]  /*0cf0*/  IMAD.MOV.U32 R6, RZ, RZ, 0x1 ;  /* 0x00000001ff067424 */ /* 0x000fe200078e00ff */
[----:B------:R-:W-:Y:S01]  /*0d00*/  UMOV UR7, 0x10000000 ;  /* 0x1000000000077882 */ /* 0x000fe20000000000 */
[----:B------:R-:W-:Y:S01]  /*0d10*/  UMOV UR34, URZ ;  /* 0x0000003f00227c82 */ /* 0x000fe20008000000 */
[----:B------:R-:W-:Y:S01]  /*0d20*/  UMOV UR36, UR52 ;  /* 0x0000003400247c82 */ /* 0x000fe20008000000 */
[----:B------:R-:W-:Y:S01]  /*0d30*/  UMOV UR37, UR53 ;  /* 0x0000003500257c82 */ /* 0x000fe20008000000 */
[----:B------:R-:W-:Y:S01]  /*0d40*/  UIADD3 UR32, UR8, 0x5000, URZ ;  /* 0x0000500008207890 */ /* 0x000fe2000fffe03f */
[----:B------:R-:W-:Y:S01]  /*0d50*/  ISETP.NE.AND P2, PT, R0, RZ, PT ;  /* 0x000000ff0000720c */ /* 0x000fe20003f45270 */
[----:B------:R-:W-:Y:S01]  /*0d60*/  UIADD3 UR33, UR8, 0x2d000, URZ ;  /* 0x0002d00008217890 */ /* 0x000fe2000fffe03f */
[----:B------:R-:W-:Y:S01]  /*0d70*/  MOV R9, 0x1 ;  /* 0x0000000100097802 */ /* 0x000fe20000000f00 */
[----:B------:R-:W-:Y:S01]  /*0d80*/  UIADD3 UR24, UR8, 0x7000, URZ ;  /* 0x0000700008187890 */ /* 0x000fe2000fffe03f */
[----:B------:R-:W-:Y:S01]  /*0d90*/  SHF.L.U32 R6, R6, 0x1f, RZ ;  /* 0x0000001f06067819 */ /* 0x000fe200000006ff */
[----:B------:R-:W-:-:S02]  /*0da0*/  UIADD3 UR48, UR8, 0x9000, URZ ;  /* 0x0000900008307890 */ /* 0x000fc4000fffe03f */
[----:B------:R-:W-:Y:S02]  /*0db0*/  UIADD3 UR16, UR8, 0xb000, URZ ;  /* 0x0000b00008107890 */ /* 0x000fe4000fffe03f */
[----:B------:R-:W-:Y:S01]  /*0dc0*/  UIADD3 UR8, UR8, 0xd000, URZ ;  /* 0x0000d00008087890 */ /* 0x000fe2000fffe03f */
[----:B------:R2:W-:Y:S01]  /*0dd0*/  UTMALDG.4D [UR32], [UR4], desc[UR6] ;  /* 0x00000620040075b4 */ /* 0x0005e20008019000 */
        /* <DEDUP_REMOVED lines=17> */
[----:B------:R-:W-:Y:S01]  /*0ef0*/  UMOV UR11, UR35 ;  /* 0x00000023000b7c82 */ /* 0x000fe20008000000 */
[----:B------:R-:W-:Y:S01]  /*0f00*/  UMOV UR9, UR33 ;  /* 0x0000002100097c82 */ /* 0x000fe20008000000 */
[----:B------:R2:W-:Y:S01]  /*0f10*/  UTMALDG.4D [UR48], [UR4], desc[UR6] ;  /* 0x00000630040075b4 */ /* 0x0005e20008019000 */
[----:B-1----:R-:W-:-:S05]  /*0f20*/  LEA R4, R4, R3, 0x18 ;  /* 0x0000000304047211 */ /* 0x002fca00078ec0ff */
[----:B------:R-:W-:Y:S01]  /*0f30*/  IMAD R3, R5, 0x8, R4 ;  /* 0x0000000805037824 */ /* 0x000fe200078e0204 */
[----:B------:R2:W-:Y:S01]  /*0f40*/  UTMALDG.4D [UR16], [UR4], desc[UR6] ;  /* 0x00000610040075b4 */ /* 0x0005e20008019000 */
[----:B------:R2:W-:Y:S02]  /*0f50*/  UTMALDG.4D [UR8], [UR4], desc[UR6] ;  /* 0x00000608040075b4 */ /* 0x0005e40008019000 */
[----:B--2---:R-:W-:-:S03]  /*0f60*/  NOP ;  /* 0x0000000000007918 */ /* 0x004fc60000000000 */
.L_x_14:
        /* <DEDUP_REMOVED lines=10> */
.L_x_15:
[----:B------:R-:W-:Y:S01]  /*1010*/  IMAD R4, R5, 0xa000, R4 ;  /* 0x0000a00005047824 */ /* 0x000fe200078e0204 */
[----:B------:R-:W-:Y:S01]  /*1020*/  R2UR UR33, R3 ;  /* 0x00000000032172ca */ /* 0x000fe200000e0000 */
[----:B------:R-:W-:Y:S01]  /*1030*/  ULDC.64 UR4, c[0x0][0x198] ;  /* 0x0000660000047ab9 */ /* 0x000fe20000000a00 */
[----:B------:R-:W-:Y:S01]  /*1040*/  UMOV UR35, URZ ;  /* 0x0000003f00237c82 */ /* 0x000fe20008000000 */
[----:B------:R-:W-:Y:S01]  /*1050*/  UIADD3 UR4, UP0, UR4, 0x2f0, URZ ;  /* 0x000002f004047890 */ /* 0x000fe2000ff1e03f */
[----:B------:R-:W-:Y:S01]  /*1060*/  R2UR UR8, R4 ;  /* 0x00000000040872ca */ /* 0x000fe200000e0000 */
[----:B------:R-:W-:Y:S01]  /*1070*/  UMOV UR6, 0x0 ;  /* 0x0000000000067882 */ /* 0x000fe20000000000 */
[----:B------:R-:W-:Y:S01]  /*1080*/  UMOV UR7, 0x10000000 ;  /* 0x1000000000077882 */ /* 0x000fe20000000000 */
[----:B------:R-:W-:Y:S01]  /*1090*/  UIADD3.X UR5, URZ, UR5, URZ, UP0, !UPT ;  /* 0x000000053f057290 */ /* 0x000fe200087fe43f */
[----:B------:R-:W-:Y:S01]  /*10a0*/  VIADD R5, R5, 0x1 ;  /* 0x0000000105057836 */ /* 0x000fe20000000000 */
[----:B------:R-:W-:Y:S01]  /*10b0*/  UMOV UR34, URZ ;  /* 0x0000003f00227c82 */ /* 0x000fe20008000000 */
[----:B------:R-:W-:Y:S01]  /*10c0*/  UMOV UR36, UR52 ;  /* 0x0000003400247c82 */ /* 0x000fe20008000000 */
[----:B------:R-:W-:Y:S01]  /*10d0*/  UMOV UR37, UR53 ;  /* 0x0000003500257c82 */ /* 0x000fe20008000000 */
[----:B------:R-:W-:Y:S01]  /*10e0*/  UMOV UR26, 0x20 ;  /* 0x00000020001a7882 */ /* 0x000fe20000000000 */
[----:B------:R-:W-:Y:S01]  /*10f0*/  UIADD3 UR33, UR33, 0x2d000, URZ ;  /* 0x0002d00021217890 */ /* 0x000fe2000fffe03f */
[----:B------:R-:W-:Y:S01]  /*1100*/  UMOV UR28, UR52 ;  /* 0x00000034001c7c82 */ /* 0x000fe20008000000 */
[----:B------:R-:W-:-:S02]  /*1110*/  UMOV UR29, UR53 ;  /* 0x00000035001d7c82 */ /* 0x000fc40008000000 */
[----:B------:R-:W-:Y:S02]  /*1120*/  UIADD3 UR32, UR8, 0x5000, URZ ;  /* 0x0000500008207890 */ /* 0x000fe4000fffe03f */
[----:B------:R-:W-:Y:S02]  /*1130*/  UIADD3 UR24, UR8, 0x7000, URZ ;  /* 0x0000700008187890 */ /* 0x000fe4000fffe03f */
[----:B------:R-:W-:Y:S02]  /*1140*/  UIADD3 UR48, UR8, 0x9000, URZ ;  /* 0x0000900008307890 */ /* 0x000fe4000fffe03f */
[----:B------:R-:W-:Y:S02]  /*1150*/  UIADD3 UR16, UR8, 0xb000, URZ ;  /* 0x0000b00008107890 */ /* 0x000fe4000fffe03f */
[----:B------:R-:W-:Y:S01]  /*1160*/  UIADD3 UR8, UR8, 0xd000, URZ ;  /* 0x0000d00008087890 */ /* 0x000fe2000fffe03f */
[----:B------:R3:W-:Y:S01]  /*1170*/  UTMALDG.4D [UR32], [UR4], desc[UR6] ;  /* 0x00000620040075b4 */ /* 0x0007e20008019000 */
        /* <DEDUP_REMOVED lines=17> */
[----:B------:R3:W-:Y:S01]  /*1290*/  UTMALDG.4D [UR16], [UR4], desc[UR6] ;  /* 0x00000610040075b4 */ /* 0x0007e20008019000 */
[----:B------:R3:W-:Y:S02]  /*12a0*/  UTMALDG.4D [UR8], [UR4], desc[UR6] ;  /* 0x00000608040075b4 */ /* 0x0007e40008019000 */
[----:B---3--:R-:W-:Y:S01]  /*12b0*/  NOP ;  /* 0x0000000000007918 */ /* 0x008fe20000000000 */
.L_x_11:
[----:B------:R-:W-:Y:S02]  /*12c0*/  ISETP.GE.AND P1, PT, R2, 0x2, PT ;  /* 0x000000020200780c */ /* 0x000fe40003f26270 */
[----:B-12---:R-:W-:-:S11]  /*12d0*/  MOV R6, 0x1 ;  /* 0x0000000100067802 */ /* 0x006fd60000000f00 */
[----:B------:R-:W-:Y:S05]  /*12e0*/  @!P1 BRA `(.L_x_16) ;  /* 0x0000000800089947 */ /* 0x000fea0003800000 */
[----:B------:R-:W1:Y:S01]  /*12f0*/  S2R R4, SR_CgaCtaId ;  /* 0x0000000000047919 */ /* 0x000e620000008800 */
[----:B------:R-:W-:Y:S01]  /*1300*/  MOV R3, 0x400 ;  /* 0x0000040000037802 */ /* 0x000fe20000000f00 */
[----:B------:R-:W-:Y:S01]  /*1310*/  IMAD.MOV.U32 R6, RZ, RZ, 0x1 ;  /* 0x00000001ff067424 */ /* 0x000fe200078e00ff */
[----:B------:R-:W-:-:S04]  /*1320*/  ISETP.NE.AND P2, PT, R0, RZ, PT ;  /* 0x000000ff0000720c */ /* 0x000fc80003f45270 */
[----:B------:R-:W-:Y:S02]  /*1330*/  SHF.L.U32 R6, R6, 0x1f, RZ ;  /* 0x0000001f06067819 */ /* 0x000fe400000006ff */
[----:B-1----:R-:W-:-:S04]  /*1340*/  LEA R4, R4, R3, 0x18 ;  /* 0x0000000304047211 */ /* 0x002fc800078ec0ff */
[----:B------:R-:W-:-:S07]  /*1350*/  LEA R3, R5, R4, 0x3 ;  /* 0x0000000405037211 */ /* 0x000fce00078e18ff */
.L_x_17:
[----:B-1----:R1:W2:Y:S02]  /*1360*/  SYNCS.PHASECHK.TRANS64.TRYWAIT P1, [R3+URZ+0x2d020], R6 ;  /* 0x02d02006030075a7 */ /* 0x0022a4000802017f */
[----:B--2---:R-:W-:Y:S05]  /*1370*/  @!P1 NANOSLEEP.SYNCS 0x989680 ;  /* 0x009896800000995d */ /* 0x004fea0003900000 */
[----:B------:R-:W2:Y:S02]  /*1380*/  @!P1 SYNCS.PHASECHK.TRANS64 P1, [R3+URZ+0x2d020], R6 ;  /* 0x02d02006030095a7 */ /* 0x000ea4000802007f */
[----:B--2---:R-:W-:Y:S05]  /*1390*/  @!P1 BRA `(.L_x_17) ;  /* 0xfffffffc00f09947 */ /* 0x004fea000383ffff */
[----:B------:R-:W-:Y:S05]  /*13a0*/  @P2 BRA `(.L_x_18) ;  /* 0x0000000000142947 */ /* 0x000fea0003800000 */
[----:B------:R-:W-:Y:S01]  /*13b0*/  ISETP.NE.AND P1, PT, R11, RZ, PT ;  /* 0x000000ff0b00720c */ /* 0x000fe20003f25270 */
[----:B-1----:R-:W-:-:S04]  /*13c0*/  IMAD.MOV.U32 R6, RZ, RZ, 0xa000 ;  /* 0x0000a000ff067424 */ /* 0x002fc800078e00ff */
[----:B------:R2:W-:Y:S08]  /*13d0*/  SYNCS.ARRIVE.TRANS64 RZ, [R3+URZ+0x2d000], R6 ;  /* 0x02d0000603ff79a7 */ /* 0x0005f0000800003f */
[----:B------:R-:W-:Y:S05]  /*13e0*/  @!P1 BRA `(.L_x_18) ;  /* 0x0000000000049947 */ /* 0x000fea0003800000 */
[----:B------:R-:W-:Y:S01]  /*13f0*/  BPT.TRAP 0x1 ;  /* 0x000000040000795c */ /* 0x000fe20000300000 */
.L_x_18:
[----:B------:R-:W-:Y:S01]  /*1400*/  IMAD R4, R5, 0xa000, R4 ;  /* 0x0000a00005047824 */ /* 0x000fe200078e0204 */
[----:B------:R-:W-:Y:S01]  /*1410*/  R2UR UR33, R3 ;  /* 0x00000000032172ca */ /* 0x000fe200000e0000 */
[----:B------:R-:W-:Y:S01]  /*1420*/  ULDC.64 UR4, c[0x0][0x198] ;  /* 0x0000660000047ab9 */ /* 0x000fe20000000a00 */
[----:B------:R-:W-:Y:S01]  /*1430*/  R2UR UR35, R9 ;  /* 0x00000000092372ca */ /* 0x000fe200000e0000 */
[----:B------:R-:W-:Y:S01]  /*1440*/  UIADD3 UR4, UP0, UR4, 0x1f0, URZ ;  /* 0x000001f004047890 */ /* 0x000fe2000ff1e03f */
[----:B------:R-:W-:Y:S01]  /*1450*/  R2UR UR8, R4 ;  /* 0x00000000040872ca */ /* 0x000fe200000e0000 */
[----:B------:R-:W-:Y:S01]  /*1460*/  UMOV UR6, 0x0 ;  /* 0x0000000000067882 */ /* 0x000fe20000000000 */
[----:B------:R-:W3:Y:S01]  /*1470*/  S2R R4, SR_CgaCtaId ;  /* 0x0000000000047919 */ /* 0x000ee20000008800 */
[----:B------:R-:W-:Y:S01]  /*1480*/  UIADD3.X UR5, URZ, UR5, URZ, UP0, !UPT ;  /* 0x000000053f057290 */ /* 0x000fe200087fe43f */
[----:B------:R-:W-:Y:S01]  /*1490*/  IADD3 R5, R5, 0x1, RZ ;  /* 0x0000000105057810 */ /* 0x000fe20007ffe0ff */
[----:B------:R-:W-:Y:S01]  /*14a0*/  UMOV UR7, 0x10000000 ;  /* 0x1000000000077882 */ /* 0x000fe20000000000 */
[----:B------:R-:W-:Y:S01]  /*14b0*/  UMOV UR34, URZ ;  /* 0x0000003f00227c82 */ /* 0x000fe20008000000 */
[----:B------:R-:W-:Y:S01]  /*14c0*/  UMOV UR36, UR52 ;  /* 0x0000003400247c82 */ /* 0x000fe20008000000 */
[----:B------:R-:W-:Y:S01]  /*14d0*/  UMOV UR37, UR53 ;  /* 0x0000003500257c82 */ /* 0x000fe20008000000 */
[----:B------:R-:W-:Y:S01]  /*14e0*/  UIADD3 UR33, UR33, 0x2d000, URZ ;  /* 0x0002d00021217890 */ /* 0x000fe2000fffe03f */
[----:B-12---:R-:W-:Y:S01]  /*14f0*/  MOV R3, 0x400 ;  /* 0x0000040000037802 */ /* 0x006fe20000000f00 */
[----:B------:R-:W-:Y:S01]  /*1500*/  USHF.L.U32 UR35, UR35, 0x7, URZ ;  /* 0x0000000723237899 */ /* 0x000fe2000800063f */
[C---:B------:R-:W-:Y:S01]  /*1510*/  ISETP.NE.AND P2, PT, R5.reuse, 0x4, PT ;  /* 0x000000040500780c */ /* 0x040fe20003f45270 */
[----:B------:R-:W-:Y:S01]  /*1520*/  UIADD3 UR32, UR8, 0x5000, URZ ;  /* 0x0000500008207890 */ /* 0x000fe2000fffe03f */
[C---:B------:R-:W-:Y:S01]  /*1530*/  ISETP.NE.AND P1, PT, R5.reuse, 0x4, PT ;  /* 0x000000040500780c */ /* 0x040fe20003f25270 */
[----:B------:R-:W-:Y:S01]  /*1540*/  UIADD3 UR24, UR8, 0x7000, URZ ;  /* 0x0000700008187890 */ /* 0x000fe2000fffe03f */
[----:B------:R-:W-:Y:S01]  /*1550*/  SEL R5, R5, RZ, P2 ;  /* 0x000000ff05057207 */ /* 0x000fe20001000000 */
[----:B------:R-:W-:Y:S01]  /*1560*/  UIADD3 UR48, UR8, 0x9000, URZ ;  /* 0x0000900008307890 */ /* 0x000fe2000fffe03f */
[----:B------:R-:W-:Y:S01]  /*1570*/  SEL R6, RZ, 0x1, !P1 ;  /* 0x00000001ff067807 */ /* 0x000fe20004800000 */
[----:B------:R-:W-:Y:S01]  /*1580*/  UIADD3 UR16, UR8, 0xb000, URZ ;  /* 0x0000b00008107890 */ /* 0x000fe2000fffe03f */
[----:B------:R-:W-:Y:S01]  /*1590*/  ISETP.NE.AND P3, PT, R0, RZ, PT ;  /* 0x000000ff0000720c */ /* 0x000fe20003f65270 */
        /* <DEDUP_REMOVED lines=22> */
[----:B---3--:R-:W-:-:S02]  /*1700*/  LEA R4, R4, R3, 0x18 ;  /* 0x0000000304047211 */ /* 0x008fc400078ec0ff */
[----:B------:R-:W-:-:S03]  /*1710*/  SHF.L.U32 R3, R6, 0x1f, RZ ;  /* 0x0000001f06037819 */ /* 0x000fc600000006ff */
[----:B------:R-:W-:Y:S01]  /*1720*/  IMAD R8, R5, 0x8, R4 ;  /* 0x0000000805087824 */ /* 0x000fe200078e0204 */
[----:B------:R1:W-:Y:S01]  /*1730*/  UTMALDG.4D [UR16], [UR4], desc[UR6] ;  /* 0x00000610040075b4 */ /* 0x0003e20008019000 */
[----:B------:R1:W-:Y:S02]  /*1740*/  UTMALDG.4D [UR8], [UR4], desc[UR6] ;  /* 0x00000608040075b4 */ /* 0x0003e40008019000 */
[----:B-1----:R-:W-:-:S03]  /*1750*/  NOP ;  /* 0x0000000000007918 */ /* 0x002fc60000000000 */
.L_x_19:
        /* <DEDUP_REMOVED lines=10> */
.L_x_20:
[----:B------:R-:W-:Y:S01]  /*1800*/  IMAD R4, R5, 0xa000, R4 ;  /* 0x0000a00005047824 */ /* 0x000fe200078e0204 */
[----:B------:R-:W-:Y:S01]  /*1810*/  R2UR UR33, R8 ;  /* 0x00000000082172ca */ /* 0x000fe200000e0000 */
[----:B------:R-:W-:Y:S01]  /*1820*/  ULDC.64 UR4, c[0x0][0x198] ;  /* 0x0000660000047ab9 */ /* 0x000fe20000000a00 */
[----:B------:R-:W-:Y:S01]  /*1830*/  R2UR UR35, R9 ;  /* 0x00000000092372ca */ /* 0x000fe200000e0000 */
        /* <DEDUP_REMOVED lines=11> */
[----:B------:R-:W-:Y:S01]  /*18f0*/  ISETP.NE.AND P1, PT, R5, 0x4, PT ;  /* 0x000000040500780c */ /* 0x000fe20003f25270 */
[----:B------:R-:W-:Y:S01]  /*1900*/  USHF.L.U32 UR35, UR35, 0x7, URZ ;  /* 0x0000000723237899 */ /* 0x000fe2000800063f */
[----:B------:R-:W-:Y:S01]  /*1910*/  IADD3 R9, R9, 0x1, RZ ;  /* 0x0000000109097810 */ /* 0x000fe20007ffe0ff */
[----:B------:R-:W-:Y:S01]  /*1920*/  UIADD3 UR32, UR8, 0x5000, URZ ;  /* 0x0000500008207890 */ /* 0x000fe2000fffe03f */
[----:B-12---:R-:W-:Y:S01]  /*1930*/  SEL R3, RZ, 0x1, P1 ;  /* 0x00000001ff037807 */ /* 0x006fe20000800000 */
[----:B------:R-:W-:Y:S01]  /*1940*/  UIADD3 UR24, UR8, 0x7000, URZ ;  /* 0x0000700008187890 */ /* 0x000fe2000fffe03f */
[----:B------:R-:W-:Y:S01]  /*1950*/  SEL R5, R5, RZ, P1 ;  /* 0x000000ff05057207 */ /* 0x000fe20000800000 */
[----:B------:R-:W-:Y:S01]  /*1960*/  UIADD3 UR48, UR8, 0x9000, URZ ;  /* 0x0000900008307890 */ /* 0x000fe2000fffe03f */
[----:B------:R-:W-:Y:S01]  /*1970*/  LOP3.LUT R6, R6, R3, RZ, 0x3c, !PT ;  /* 0x0000000306067212 */ /* 0x000fe200078e3cff */
[----:B------:R-:W-:-:S02]  /*1980*/  UIADD3 UR16, UR8, 0xb000, URZ ;  /* 0x0000b00008107890 */ /* 0x000fc4000fffe03f */
[----:B------:R-:W-:Y:S01]  /*1990*/  UIADD3 UR8, UR8, 0xd000, URZ ;  /* 0x0000d00008087890 */ /* 0x000fe2000fffe03f */
[----:B------:R1:W-:Y:S01]  /*19a0*/  UTMALDG.4D [UR32], [UR4], desc[UR6] ;  /* 0x00000620040075b4 */ /* 0x0003e20008019000 */
        /* <DEDUP_REMOVED lines=21> */
[----:B-1----:R-:W-:Y:S01]  /*1b00*/  NOP ;  /* 0x0000000000007918 */ /* 0x002fe20000000000 */
.L_x_16:
[----:B------:R-:W-:-:S05]  /*1b10*/  IMAD.SHL.U32 R8, R2, 0x2, RZ ;  /* 0x0000000202087824 */ /* 0x000fca00078e00ff */
[----:B------:R-:W-:-:S04]  /*1b20*/  LOP3.LUT R8, R8, 0xfffffffe, RZ, 0x3c, !PT ;  /* 0xfffffffe08087812 */ /* 0x000fc800078e3cff */
[----:B------:R-:W-:-:S07]  /*1b30*/  IADD3 R8, -R8, -0x6, RZ ;  /* 0xfffffffa08087810 */ /* 0x000fce0007ffe1ff */
.L_x_10:
[----:B------:R-:W-:Y:S05]  /*1b40*/  BSYNC B0 ;  /* 0x0000000000007941 */ /* 0x000fea0003800000 */
.L_x_9:
[----:B------:R-:W3:Y:S01]  /*1b50*/  S2R R11, SR_CgaCtaId ;  /* 0x00000000000b7919 */ /* 0x000ee20000008800 */
[----:B------:R-:W-:Y:S02]  /*1b60*/  MOV R2, 0x400 ;  /* 0x0000040000027802 */ /* 0x000fe40000000f00 */
[----:B-12---:R-:W-:Y:S02]  /*1b70*/  MOV R4, RZ ;  /* 0x000000ff00047202 */ /* 0x006fe40000000f00 */
[----:B------:R-:W-:Y:S02]  /*1b80*/  SHF.L.U32 R3, RZ, 0x1f, RZ ;  /* 0x0000001fff037819 */ /* 0x000fe400000006ff */
[----:B---3--:R-:W-:-:S07]  /*1b90*/  LEA R2, R11, R2, 0x18 ;  /* 0x000000020b027211 */ /* 0x008fce00078ec0ff */
.L_x_21:
[----:B-1----:R1:W2:Y:S02]  /*1ba0*/  SYNCS.PHASECHK.TRANS64.TRYWAIT P1, [R2+URZ+0x2d040], R3 ;  /* 0x02d04003020075a7 */ /* 0x0022a4000802017f */
[----:B--2---:R-:W-:Y:S05]  /*1bb0*/  @!P1 NANOSLEEP.SYNCS 0x989680 ;  /* 0x009896800000995d */ /* 0x004fea0003900000 */
[----:B------:R-:W2:Y:S02]  /*1bc0*/  @!P1 SYNCS.PHASECHK.TRANS64 P1, [R2+URZ+0x2d040], R3 ;  /* 0x02d04003020095a7 */ /* 0x000ea4000802007f */
[----:B--2---:R-:W-:Y:S05]  /*1bd0*/  @!P1 BRA `(.L_x_21) ;  /* 0xfffffffc00f09947 */ /* 0x004fea000383ffff */
[----:B------:R-:W2:Y:S01]  /*1be0*/  LDC R11, c[0x0][0x28c] ;  /* 0x0000a300ff0b7b82 */ /* 0x000ea20000000800 */
[----:B-1----:R-:W-:Y:S02]  /*1bf0*/  SHF.R.S32.HI R3, RZ, 0x1f, R0 ;  /* 0x0000001fff037819 */ /* 0x002fe40000011400 */
[----:B------:R-:W-:Y:S01]  /*1c00*/  SHF.L.U32 R17, RZ, 0x1f, RZ ;  /* 0x0000001fff117819 */ /* 0x000fe200000006ff */
[----:B--2---:R-:W-:Y:S01]  /*1c10*/  VIADD R12, R11, 0x7f ;  /* 0x0000007f0b0c7836 */ /* 0x004fe20000000000 */
[----:B------:R-:W-:-:S04]  /*1c20*/  LEA.HI R11, R3, R0, RZ, 0x5 ;  /* 0x00000000030b7211 */ /* 0x000fc800078f28ff */
[----:B------:R-:W-:Y:S02]  /*1c30*/  SHF.R.S32.HI R13, RZ, 0x1f, R12 ;  /* 0x0000001fff0d7819 */ /* 0x000fe4000001140c */
[----:B------:R-:W-:Y:S02]  /*1c40*/  SHF.R.S32.HI R11, RZ, 0x5, R11 ;  /* 0x00000005ff0b7819 */ /* 0x000fe4000001140b */
[----:B------:R-:W-:Y:S02]  /*1c50*/  LEA.HI R13, R13, R12, RZ, 0x7 ;  /* 0x0000000c0d0d7211 */ /* 0x000fe400078f38ff */
[----:B------:R-:W-:Y:S02]  /*1c60*/  LEA R11, R11, UR43, 0x4 ;  /* 0x0000002b0b0b7c11 */ /* 0x000fe4000f8e20ff */
[----:B------:R-:W-:-:S07]  /*1c70*/  SHF.R.S32.HI R15, RZ, 0x7, R13 ;  /* 0x00000007ff0f7819 */ /* 0x000fce000001140d */
.L_x_22:
[----:B-1----:R1:W2:Y:S02]  /*1c80*/  SYNCS.PHASECHK.TRANS64.TRYWAIT P1, [R2+URZ+0x2d000], R17 ;  /* 0x02d00011020075a7 */ /* 0x0022a4000802017f */
[----:B--2---:R-:W-:Y:S05]  /*1c90*/  @!P1 NANOSLEEP.SYNCS 0x989680 ;  /* 0x009896800000995d */ /* 0x004fea0003900000 */
[----:B------:R-:W2:Y:S02]  /*1ca0*/  @!P1 SYNCS.PHASECHK.TRANS64 P1, [R2+URZ+0x2d000], R17 ;  /* 0x02d00011020095a7 */ /* 0x000ea4000802007f */
[----:B--2---:R-:W-:Y:S05]  /*1cb0*/  @!P1 BRA `(.L_x_22) ;  /* 0xfffffffc00f09947 */ /* 0x004fea000383ffff */
[----:B------:R-:W-:Y:S01]  /*1cc0*/  LEA.HI R3, R3, R0, RZ, 0x2 ;  /* 0x0000000003037211 */ /* 0x000fe200078f10ff */
[----:B------:R-:W-:Y:S05]  /*1cd0*/  WARPSYNC.ALL ;  /* 0x0000000000007948 */ /* 0x000fea0003800000 */
[--C-:B------:R-:W-:Y:S02]  /*1ce0*/  SHF.R.S32.HI R12, RZ, 0x2, R3.reuse ;  /* 0x00000002ff0c7819 */ /* 0x100fe40000011403 */
[----:B------:R-:W-:Y:S02]  /*1cf0*/  SHF.R.S32.HI R13, RZ, 0x1f, R3 ;  /* 0x0000001fff0d7819 */ /* 0x000fe40000011403 */
[----:B------:R-:W-:-:S02]  /*1d00*/  LOP3.LUT R3, R3, 0x7ffffffc, RZ, 0xc0, !PT ;  /* 0x7ffffffc03037812 */ /* 0x000fc400078ec0ff */
[----:B------:R-:W-:Y:S02]  /*1d10*/  LEA.HI R13, R13, R12, RZ, 0x3 ;  /* 0x0000000c0d0d7211 */ /* 0x000fe400078f18ff */
[----:B------:R-:W-:Y:S02]  /*1d20*/  IADD3 R174, -R3, R0, RZ ;  /* 0x0000000003ae7210 */ /* 0x000fe40007ffe1ff */
[----:B------:R-:W-:Y:S02]  /*1d30*/  LOP3.LUT R3, R13, 0xfffffff8, RZ, 0xc0, !PT ;  /* 0xfffffff80d037812 */ /* 0x000fe400078ec0ff */
[----:B------:R-:W-:Y:S01]  /*1d40*/  VIMNMX R178, R15, R178, PT ;  /* 0x000000b20fb27248 */ /* 0x000fe20003fe0100 */
[----:B------:R-:W-:Y:S01]  /*1d50*/  IMAD.SHL.U32 R174, R174, 0x2, RZ ;  /* 0x00000002aeae7824 */ /* 0x000fe200078e00ff */
[----:B------:R-:W-:Y:S02]  /*1d60*/  IADD3 R3, R11, R12, -R3 ;  /* 0x0000000c0b037210 */ /* 0x000fe40007ffe803 */
[C---:B------:R-:W-:Y:S01]  /*1d70*/  R2UR UR22, R2.reuse ;  /* 0x00000000021672ca */ /* 0x040fe200000e0000 */
[----:B------:R-:W-:Y:S01]  /*1d80*/  WARPGROUP.ARRIVE ;  /* 0x00000000000079c5 */ /* 0x000fe20000000000 */
[----:B------:R-:W-:Y:S01]  /*1d90*/  R2UR UR4, R2 ;  /* 0x00000000020472ca */ /* 0x000fe200000e0000 */
[----:B------:R-:W-:Y:S01]  /*1da0*/  UMOV UR7, 0x80000020 ;  /* 0x8000002000077882 */ /* 0x000fe20000000000 */
[----:B------:R-:W-:Y:S01]  /*1db0*/  UMOV UR11, 0x80000020 ;  /* 0x80000020000b7882 */ /* 0x000fe20000000000 */
[----:B------:R-:W-:Y:S01]  /*1dc0*/  UMOV UR9, UR7 ;  /* 0x0000000700097c82 */ /* 0x000fe20008000000 */
[----:B------:R-:W-:Y:S01]  /*1dd0*/  IMAD.U32 R171, RZ, RZ, UR7 ;  /* 0x00000007ffab7e24 */ /* 0x000fe2000f8e00ff */
[----:B------:R-:W-:Y:S01]  /*1de0*/  UMOV UR7, 0x80000020 ;  /* 0x8000002000077882 */ /* 0x000fe20000000000 */
[----:B------:R-:W-:Y:S01]  /*1df0*/  UMOV UR57, 0x80000020 ;  /* 0x8000002000397882 */ /* 0x000fe20000000000 */
[----:B------:R-:W-:Y:S01]  /*1e00*/  IMAD.U32 R169, RZ, RZ, UR7 ;  /* 0x00000007ffa97e24 */ /* 0x000fe2000f8e00ff */
[----:B------:R-:W-:Y:S01]  /*1e10*/  UMOV UR59, 0x80000020 ;  /* 0x80000020003b7882 */ /* 0x000fe20000000000 */
[----:B------:R-:W-:Y:S01]  /*1e20*/  UMOV UR45, 0x80000020 ;  /* 0x80000020002d7882 */ /* 0x000fe20000000000 */
[----:B------:R-:W-:Y:S01]  /*1e30*/  UMOV UR47, 0x80000020 ;  /* 0x80000020002f7882 */ /* 0x000fe20000000000 */
[----:B------:R-:W-:Y:S01]  /*1e40*/  UIADD3 UR22, UR22, 0x5000, URZ ;  /* 0x0000500016167890 */ /* 0x000fe2000fffe03f */
[C---:B------:R-:W-:Y:S01]  /*1e50*/  IADD3 R88, R174.reuse, 0x8, RZ ;  /* 0x00000008ae587810 */ /* 0x040fe20007ffe0ff */
[----:B------:R-:W-:Y:S01]  /*1e60*/  USHF.R.U32.HI UR4, URZ, 0x4, UR4 ;  /* 0x000000043f047899 */ /* 0x000fe20008011604 */
[C---:B------:R-:W-:Y:S01]  /*1e70*/  ISETP.GE.AND P1, PT, R3.reuse, R174, PT ;  /* 0x000000ae0300720c */ /* 0x040fe20003f26270 */
[----:B------:R-:W-:Y:S01]  /*1e80*/  USHF.R.U32.HI UR22, URZ, 0x4, UR22 ;  /* 0x000000043f167899 */ /* 0x000fe20008011616 */
[C---:B------:R-:W-:Y:S01]  /*1e90*/  ISETP.GE.AND P2, PT, R3.reuse, R88, PT ;  /* 0x000000580300720c */ /* 0x040fe20003f46270 */
[----:B------:R-:W-:Y:S01]  /*1ea0*/  ULOP3.LUT UR4, UR4, 0x3fff, URZ, 0xc0, !UPT ;  /* 0x00003fff04047892 */ /* 0x000fe2000f8ec03f */
[C---:B------:R-:W-:Y:S01]  /*1eb0*/  VIADD R88, R174.reuse, 0x11 ;  /* 0x00000011ae587836 */ /* 0x040fe20000000000 */
[----:B------:R-:W-:Y:S01]  /*1ec0*/  ULOP3.LUT UR22, UR22, 0x3fff, URZ, 0xc0, !UPT ;  /* 0x00003fff16167892 */ /* 0x000fe2000f8ec03f */
[C---:B------:R-:W-:Y:S01]  /*1ed0*/  ISETP.GT.AND P6, PT, R3.reuse, R174, PT ;  /* 0x000000ae0300720c */ /* 0x040fe20003fc4270 */
[----:B------:R-:W-:Y:S01]  /*1ee0*/  ULOP3.LUT UR4, UR4, 0x10000, URZ, 0xfc, !UPT ;  /* 0x0001000004047892 */ /* 0x000fe2000f8efc3f */
[C---:B------:R-:W-:Y:S01]  /*1ef0*/  VIADD R90, R174.reuse, 0x9 ;  /* 0x00000009ae5a7836 */ /* 0x040fe20000000000 */
[----:B------:R-:W-:Y:S01]  /*1f00*/  ULOP3.LUT UR23, UR22, 0x10000, URZ, 0xfc, !UPT ;  /* 0x0001000016177892 */ /* 0x000fe2000f8efc3f */
[C---:B------:R-:W-:Y:S01]  /*1f10*/  ISETP.GE.AND P5, PT, R3.reuse, R88, PT ;  /* 0x000000580300720c */ /* 0x040fe20003fa6270 */
[----:B------:R-:W-:Y:S01]  /*1f20*/  UIADD3 UR5, UR4, 0x2, URZ ;  /* 0x0000000204057890 */ /* 0x000fe2000fffe03f */
[C---:B------:R-:W-:Y:S01]  /*1f30*/  IADD3 R88, R174.reuse, 0x18, RZ ;  /* 0x00000018ae587810 */ /* 0x040fe20007ffe0ff */
[----:B------:R-:W-:Y:S01]  /*1f40*/  UIADD3 UR56, UR4, 0x302, URZ ;  /* 0x0000030204387890 */ /* 0x000fe2000fffe03f */
[C---:B------:R-:W-:Y:S01]  /*1f50*/  ISETP.GE.AND P3, PT, R3.reuse, R90, PT ;  /* 0x0000005a0300720c */ /* 0x040fe20003f66270 */
[----:B------:R-:W-:Y:S01]  /*1f60*/  UMOV UR6, UR4 ;  /* 0x0000000400067c82 */ /* 0x000fe20008000000 */
[----:B------:R-:W-:Y:S01]  /*1f70*/  UMOV UR10, UR23 ;  /* 0x00000017000a7c82 */ /* 0x000fe20008000000 */
[----:B------:R-:W-:Y:S01]  /*1f80*/  UMOV UR8, UR6 ;  /* 0x0000000600087c82 */ /* 0x000fe20008000000 */
[----:B------:R-:W-:Y:S01]  /*1f90*/  MOV R170, UR6 ;  /* 0x0000000600aa7c02 */ /* 0x000fe20008000f00 */
[----:B------:R-:W-:Y:S01]  /*1fa0*/  HGMMA.64x128x16.F32 R24, gdesc[UR8], RZ, !UPT, gsb0 ;  /* 0x01e00000081879f0 */ /* 0x000fe2000c0008ff */
[----:B------:R-:W-:Y:S01]  /*1fb0*/  UIADD3 UR10, UR23, 0x2, URZ ;  /* 0x00000002170a7890 */ /* 0x000fe2000fffe03f */
[C---:B------:R-:W-:Y:S01]  /*1fc0*/  IADD3 R11, R3.reuse, 0x8, RZ ;  /* 0x00000008030b7810 */ /* 0x040fe20007ffe0ff */
[----:B------:R-:W-:Y:S01]  /*1fd0*/  UMOV UR6, UR5 ;  /* 0x0000000500067c82 */ /* 0x000fe20008000000 */
[----:B------:R-:W-:Y:S01]  /*1fe0*/  UMOV UR9, UR7 ;  /* 0x0000000700097c82 */ /* 0x000fe20008000000 */
[----:B------:R-:W-:Y:S01]  /*1ff0*/  UMOV UR8, UR6 ;  /* 0x0000000600087c82 */ /* 0x000fe20008000000 */
[----:B------:R-:W-:Y:S01]  /*2000*/  UMOV UR11, 0x80000020 ;  /* 0x80000020000b7882 */ /* 0x000fe20000000000 */
[----:B------:R-:W-:Y:S01]  /*2010*/  UIADD3 UR5, UR4, 0x100, URZ ;  /* 0x0000010004057890 */ /* 0x000fe2000fffe03f */
[----:B------:R-:W-:Y:S01]  /*2020*/  MOV R168, UR6 ;  /* 0x0000000600a87c02 */ /* 0x000fe20008000f00 */
[----:B------:R-:W-:Y:S01]  /*2030*/  UMOV UR7, 0x80000020 ;  /* 0x8000002000077882 */ /* 0x000fe20000000000 */
[----:B------:R-:W-:Y:S01]  /*2040*/  UIADD3 UR58, UR23, 0x602, URZ ;  /* 0x00000602173a7890 */ /* 0x000fe2000fffe03f */
[----:B------:R-:W-:Y:S01]  /*2050*/  IMAD.U32 R23, RZ, RZ, UR7 ;  /* 0x00000007ff177e24 */ /* 0x000fe2000f8e00ff */
[----:B------:R-:W-:Y:S01]  /*2060*/  UIADD3 UR44, UR4, 0x400, URZ ;  /* 0x00000400042c7890 */ /* 0x000fe2000fffe03f */
[C---:B------:R-:W-:Y:S01]  /*2070*/  IADD3 R92, R174.reuse, 0x10, RZ ;  /* 0x00000010ae5c7810 */ /* 0x040fe20007ffe0ff */
[----:B------:R-:W-:Y:S01]  /*2080*/  UMOV UR6, UR5 ;  /* 0x0000000500067c82 */ /* 0x000fe20008000000 */
[----:B------:R-:W-:Y:S01]  /*2090*/  UIADD3 UR5, UR4, 0x102, URZ ;  /* 0x0000010204057890 */ /* 0x000fe2000fffe03f */
[----:B------:R-:W-:Y:S01]  /*20a0*/  MOV R22, UR6 ;  /* 0x0000000600167c02 */ /* 0x000fe20008000f00 */
[----:B------:R-:W-:Y:S01]  /*20b0*/  UIADD3 UR46, UR23, 0x800, URZ ;  /* 0x00000800172e7890 */ /* 0x000fe2000fffe03f */
[----:B------:R-:W-:Y:S01]  /*20c0*/  IADD3 R90, R174, 0x20, RZ ;  /* 0x00000020ae5a7810 */ /* 0x000fe20007ffe0ff */
[----:B------:R-:W-:Y:S01]  /*20d0*/  IMAD.MOV.U32 R175, RZ, RZ, 0x2 ;  /* 0x00000002ffaf7424 */ /* 0x000fe200078e00ff */
[----:B------:R-:W-:Y:S01]  /*20e0*/  ISETP.GE.AND P4, PT, R3, R92, PT ;  /* 0x0000005c0300720c */ /* 0x000fe20003f86270 */
[----:B------:R-:W-:-:S02]  /*20f0*/  WARPGROUP.DEPBAR.LE gsb0, 0x0 ;  /* 0x00008000000079c5 */ /* 0x000fc40000010000 */
[----:B------:R-:W-:-:S06]  /*2100*/  WARPGROUP.ARRIVE ;  /* 0x00000000000079c5 */ /* 0x000fcc0000000000 */
[----:B------:R-:W-:Y:S01]  /*2110*/  HGMMA.64x128x16.F32 R24, gdesc[UR8], R24, gsb0 ;  /* 0x01e00000081879f0 */ /* 0x000fe20008000818 */
[----:B------:R-:W-:Y:S01]  /*2120*/  UIADD3 UR10, UR23, 0x200, URZ ;  /* 0x00000200170a7890 */ /* 0x000fe2000fffe03f */
[----:B------:R-:W-:Y:S01]  /*2130*/  UMOV UR8, UR6 ;  /* 0x0000000600087c82 */ /* 0x000fe20008000000 */
[----:B------:R-:W-:Y:S01]  /*2140*/  UMOV UR9, UR7 ;  /* 0x0000000700097c82 */ /* 0x000fe20008000000 */
[----:B------:R-:W-:Y:S01]  /*2150*/  UMOV UR11, 0x80000020 ;  /* 0x80000020000b7882 */ /* 0x000fe20000000000 */
[----:B------:R-:W-:Y:S01]  /*2160*/  UMOV UR6, UR5 ;  /* 0x0000000500067c82 */ /* 0x000fe20008000000 */
[----:B------:R-:W-:Y:S01]  /*2170*/  UMOV UR7, 0x80000020 ;  /* 0x8000002000077882 */ /* 0x000fe20000000000 */
[----:B------:R-:W-:Y:S01]  /*2180*/  UIADD3 UR5, UR4, 0x200, URZ ;  /* 0x0000020004057890 */ /* 0x000fe2000fffe03f */
[----:B------:R-:W-:Y:S01]  /*2190*/  MOV R20, UR6 ;  /* 0x0000000600147c02 */ /* 0x000fe20008000f00 */
[----:B------:R-:W-:Y:S01]  /*21a0*/  IMAD.U32 R21, RZ, RZ, UR7 ;  /* 0x00000007ff157e24 */ /* 0x000fe2000f8e00ff */
        /* <DEDUP_REMOVED lines=24> */
[----:B------:R-:W-:Y:S01]  /*2330*/  UIADD3 UR4, UR4, 0x402, URZ ;  /* 0x0000040204047890 */ /* 0x000fe2000fffe03f */
        /* <DEDUP_REMOVED lines=9> */
[----:B------:R-:W-:Y:S01]  /*23d0*/  MOV R12, UR6 ;  /* 0x00000006000c7c02 */ /* 0x000fe20008000f00 */
[----:B------:R-:W-:Y:S01]  /*23e0*/  IMAD.U32 R13, RZ, RZ, UR7 ;  /* 0x00000007ff0d7e24 */ /* 0x000fe2000f8e00ff */
[----:B------:R-:W-:Y:S01]  /*23f0*/  UMOV UR5, 0x80000020 ;  /* 0x8000002000057882 */ /* 0x000fe20000000000 */
[----:B------:R-:W-:-:S02]  /*2400*/  WARPGROUP.DEPBAR.LE gsb0, 0x0 ;  /* 0x00008000000079c5 */ /* 0x000fc40000010000 */
[----:B------:R-:W-:-:S06]  /*2410*/  WARPGROUP.ARRIVE ;  /* 0x00000000000079c5 */ /* 0x000fcc0000000000 */
[----:B------:R-:W-:Y:S01]  /*2420*/  HGMMA.64x128x16.F32 R24, gdesc[UR8], R24, gsb0 ;  /* 0x01e00000081879f0 */ /* 0x000fe20008000818 */
[----:B------:R-:W-:Y:S01]  /*2430*/  UIADD3 UR10, UR23, 0x600, URZ ;  /* 0x00000600170a7890 */ /* 0x000fe2000fffe03f */
[----:B------:R-:W-:Y:S01]  /*2440*/  UMOV UR8, UR6 ;  /* 0x0000000600087c82 */ /* 0x000fe20008000000 */
[----:B------:R-:W-:Y:S01]  /*2450*/  UMOV UR9, UR7 ;  /* 0x0000000700097c82 */ /* 0x000fe20008000000 */
[----:B------:R-:W-:Y:S01]  /*2460*/  UMOV UR11, 0x80000020 ;  /* 0x80000020000b7882 */ /* 0x000fe20000000000 */
[----:B------:R-:W-:Y:S01]  /*2470*/  UIADD3 UR6, UR23, 0x802, URZ ;  /* 0x0000080217067890 */ /* 0x000fe2000fffe03f */
[----:B------:R-:W-:Y:S01]  /*2480*/  UMOV UR7, 0x80000020 ;  /* 0x8000002000077882 */ /* 0x000fe20000000000 */
[----:B------:R-:W-:Y:S02]  /*2490*/  WARPGROUP.DEPBAR.LE gsb0, 0x0 ;  /* 0x00008000000079c5 */ /* 0x000fe40000010000 */
[----:B------:R-:W-:-:S06]  /*24a0*/  WARPGROUP.ARRIVE ;  /* 0x00000000000079c5 */ /* 0x000fcc0000000000 */
[----:B------:R-:W-:Y:S03]  /*24b0*/  HGMMA.64x128x16.F32 R24, gdesc[UR8], R24, gsb0 ;  /* 0x01e00000081879f0 */ /* 0x000fe60008000818 */
[----:B------:R-:W-:Y:S02]  /*24c0*/  WARPGROUP.DEPBAR.LE gsb0, 0x0 ;  /* 0x00008000000079c5 */ /* 0x000fe40000010000 */
[----:B------:R-:W-:-:S07]  /*24d0*/  WARPGROUP.ARRIVE ;  /* 0x00000000000079c5 */ /* 0x000fce0000000000 */
[----:B------:R-:W-:Y:S03]  /*24e0*/  HGMMA.64x128x16.F32 R24, gdesc[UR56], R24, gsb0 ;  /* 0x01e00000381879f0 */ /* 0x000fe60008000818 */
[----:B------:R-:W-:Y:S02]  /*24f0*/  WARPGROUP.DEPBAR.LE gsb0, 0x0 ;  /* 0x00008000000079c5 */ /* 0x000fe40000010000 */
[----:B------:R-:W-:-:S07]  /*2500*/  WARPGROUP.ARRIVE ;  /* 0x00000000000079c5 */ /* 0x000fce0000000000 */
[----:B------:R-:W-:Y:S03]  /*2510*/  HGMMA.64x128x16.F32 R24, gdesc[UR44], R24, gsb0 ;  /* 0x01e000002c1879f0 */ /* 0x000fe60008000818 */
[----:B------:R-:W-:Y:S02]  /*2520*/  WARPGROUP.DEPBAR.LE gsb0, 0x0 ;  /* 0x00008000000079c5 */ /* 0x000fe40000010000 */
[----:B------:R-:W-:-:S07]  /*2530*/  WARPGROUP.ARRIVE ;  /* 0x00000000000079c5 */ /* 0x000fce0000000000 */
[----:B------:R-:W-:Y:S01]  /*2540*/  HGMMA.64x128x16.F32 R24, gdesc[UR4], R24, gsb0 ;  /* 0x01e00000041879f0 */ /* 0x000fe20008000818 */
[----:B------:R-:W-:Y:S01]  /*2550*/  ULDC UR6, c[0x0][0x604] ;  /* 0x0001810000067ab9 */ /* 0x000fe20000000800 */
[----:B------:R-:W-:Y:S01]  /*2560*/  ULDC UR7, c[0x0][0x604] ;  /* 0x0001810000077ab9 */ /* 0x000fe20000000800 */
[----:B------:R-:W-:Y:S02]  /*2570*/  WARPGROUP.DEPBAR.LE gsb0, 0x0 ;  /* 0x00008000000079c5 */ /* 0x000fe40000010000 */
[----:B------:R-:W-:Y:S02]  /*2580*/  FSEL R24, R24, -INF , P1 ;  /* 0xff80000018187808 */ /* 0x000fe40000800000 */
[----:B------:R-:W-:Y:S02]  /*2590*/  FSEL R30, R30, -INF , P1 ;  /* 0xff8000001e1e7808 */ /* 0x000fe40000800000 */
[----:B------:R-:W-:Y:S01]  /*25a0*/  ISETP.GE.AND P1, PT, R3, R88, PT ;  /* 0x000000580300720c */ /* 0x000fe20003f26270 */
[----:B------:R-:W-:Y:S01]  /*25b0*/  VIADD R88, R174, 0x19 ;  /* 0x00000019ae587836 */ /* 0x000fe20000000000 */
[----:B------:R-:W-:-:S02]  /*25c0*/  FSEL R25, R25, -INF , P6 ;  /* 0xff80000019197808 */ /* 0x000fc40003000000 */
[----:B------:R-:W-:Y:S02]  /*25d0*/  FSEL R31, R31, -INF , P6 ;  /* 0xff8000001f1f7808 */ /* 0x000fe40003000000 */
[----:B------:R-:W-:Y:S01]  /*25e0*/  ISETP.GE.AND P6, PT, R3, R88, PT ;  /* 0x000000580300720c */ /* 0x000fe20003fc6270 */
[----:B------:R-:W-:Y:S01]  /*25f0*/  VIADD R88, R174, 0x21 ;  /* 0x00000021ae587836 */ /* 0x000fe20000000000 */
[----:B------:R-:W-:Y:S02]  /*2600*/  FSEL R36, R36, -INF , P1 ;  /* 0xff80000024247808 */ /* 0x000fe40000800000 */
[----:B------:R-:W-:Y:S02]  /*2610*/  FSEL R42, R42, -INF , P1 ;  /* 0xff8000002a2a7808 */ /* 0x000fe40000800000 */
[----:B------:R-:W-:Y:S02]  /*2620*/  FSEL R37, R37, -INF , P6 ;  /* 0xff80000025257808 */ /* 0x000fe40003000000 */
[----:B------:R-:W-:-:S02]  /*2630*/  FSEL R43, R43, -INF , P6 ;  /* 0xff8000002b2b7808 */ /* 0x000fc40003000000 */
[----:B------:R-:W-:Y:S02]  /*2640*/  FSEL R28, R28, -INF , P2 ;  /* 0xff8000001c1c7808 */ /* 0x000fe40001000000 */
[----:B------:R-:W-:Y:S02]  /*2650*/  FSEL R34, R34, -INF , P2 ;  /* 0xff80000022227808 */ /* 0x000fe40001000000 */
[CC--:B------:R-:W-:Y:S02]  /*2660*/  ISETP.GE.AND P1, PT, R11.reuse, R174.reuse, PT ;  /* 0x000000ae0b00720c */ /* 0x0c0fe40003f26270 */
[----:B------:R-:W-:Y:S02]  /*2670*/  ISETP.GT.AND P6, PT, R11, R174, PT ;  /* 0x000000ae0b00720c */ /* 0x000fe40003fc4270 */
[----:B------:R-:W-:Y:S02]  /*2680*/  ISETP.GE.AND P2, PT, R3, R90, PT ;  /* 0x0000005a0300720c */ /* 0x000fe40003f46270 */
[----:B------:R-:W-:-:S02]  /*2690*/  IADD3 R90, R174, 0x28, RZ ;  /* 0x00000028ae5a7810 */ /* 0x000fc40007ffe0ff */
[----:B------:R-:W-:Y:S02]  /*26a0*/  FSEL R26, R26, -INF , P1 ;  /* 0xff8000001a1a7808 */ /* 0x000fe40000800000 */
[----:B------:R-:W-:Y:S02]  /*26b0*/  FSEL R27, R27, -INF , P6 ;  /* 0xff8000001b1b7808 */ /* 0x000fe40003000000 */
[----:B------:R-:W-:Y:S02]  /*26c0*/  FSEL R32, R32, -INF , P4 ;  /* 0xff80000020207808 */ /* 0x000fe40002000000 */
[----:B------:R-:W-:Y:S02]  /*26d0*/  FSEL R38, R38, -INF , P4 ;  /* 0xff80000026267808 */ /* 0x000fe40002000000 */
[----:B------:R-:W-:Y:S02]  /*26e0*/  ISETP.GE.AND P4, PT, R3, R90, PT ;  /* 0x0000005a0300720c */ /* 0x000fe40003f86270 */
[----:B------:R-:W-:-:S02]  /*26f0*/  IADD3 R90, R174, 0x31, RZ ;  /* 0x00000031ae5a7810 */ /* 0x000fc40007ffe0ff */
[----:B-1----:R-:W-:Y:S02]  /*2700*/  FMNMX R17, R26, R27, !PT ;  /* 0x0000001b1a117209 */ /* 0x002fe40007800000 */
[----:B------:R-:W-:Y:S02]  /*2710*/  ISETP.GE.AND P1, PT, R3, R90, PT ;  /* 0x0000005a0300720c */ /* 0x000fe40003f26270 */
[----:B------:R-:W-:Y:S02]  /*2720*/  FMNMX R90, R30, R17, !PT ;  /* 0x000000111e5a7209 */ /* 0x000fe40007800000 */
[----:B------:R-:W-:Y:S02]  /*2730*/  FSEL R29, R29, -INF , P3 ;  /* 0xff8000001d1d7808 */ /* 0x000fe40001800000 */
[----:B------:R-:W-:Y:S02]  /*2740*/  FMNMX R17, R31, R90, !PT ;  /* 0x0000005a1f117209 */ /* 0x000fe40007800000 */
[----:B------:R-:W-:-:S02]  /*2750*/  FSEL R35, R35, -INF , P3 ;  /* 0xff80000023237808 */ /* 0x000fc40001800000 */
[----:B------:R-:W-:Y:S01]  /*2760*/  ISETP.GE.AND P3, PT, R3, R88, PT ;  /* 0x000000580300720c */ /* 0x000fe20003f66270 */
[----:B------:R-:W-:Y:S01]  /*2770*/  VIADD R88, R174, 0x29 ;  /* 0x00000029ae587836 */ /* 0x000fe20000000000 */
[----:B------:R-:W-:Y:S02]  /*2780*/  FMNMX R90, R34, R17, !PT ;  /* 0x00000011225a7209 */ /* 0x000fe40007800000 */
[----:B------:R-:W-:Y:S02]  /*2790*/  FSEL R33, R33, -INF , P5 ;  /* 0xff80000021217808 */ /* 0x000fe40002800000 */
[----:B------:R-:W-:Y:S02]  /*27a0*/  FSEL R39, R39, -INF , P5 ;  /* 0xff80000027277808 */ /* 0x000fe40002800000 */
[----:B------:R-:W-:Y:S01]  /*27b0*/  ISETP.GE.AND P5, PT, R3, R88, PT ;  /* 0x000000580300720c */ /* 0x000fe20003fa6270 */
[----:B------:R-:W-:Y:S01]  /*27c0*/  VIADD R88, R174, 0x30 ;  /* 0x00000030ae587836 */ /* 0x000fe20000000000 */
[----:B------:R-:W-:-:S02]  /*27d0*/  FMNMX R17, R35, R90, !PT ;  /* 0x0000005a23117209 */ /* 0x000fc40007800000 */
[----:B------:R-:W-:Y:S02]  /*27e0*/  FSEL R40, R40, -INF , P2 ;  /* 0xff80000028287808 */ /* 0x000fe40001000000 */
[----:B------:R-:W-:Y:S02]  /*27f0*/  FMNMX R90, R38, R17, !PT ;  /* 0x00000011265a7209 */ /* 0x000fe40007800000 */
[----:B------:R-:W-:Y:S01]  /*2800*/  ISETP.GE.AND P6, PT, R3, R88, PT ;  /* 0x000000580300720c */ /* 0x000fe20003fc6270 */
[----:B------:R-:W-:Y:S01]  /*2810*/  VIADD R88, R174, 0x38 ;  /* 0x00000038ae587836 */ /* 0x000fe20000000000 */
[----:B------:R-:W-:Y:S02]  /*2820*/  FMNMX R17, R39, R90, !PT ;  /* 0x0000005a27117209 */ /* 0x000fe40007800000 */
[----:B------:R-:W-:Y:S02]  /*2830*/  FSEL R46, R46, -INF , P2 ;  /* 0xff8000002e2e7808 */ /* 0x000fe40001000000 */
[----:B------:R-:W-:-:S02]  /*2840*/  ISETP.GE.AND P2, PT, R3, R88, PT ;  /* 0x000000580300720c */ /* 0x000fc40003f46270 */
[----:B------:R-:W-:Y:S02]  /*2850*/  FMNMX R90, R42, R17, !PT ;  /* 0x000000112a5a7209 */ /* 0x000fe40007800000 */
[C---:B------:R-:W-:Y:S02]  /*2860*/  IADD3 R88, R174.reuse, 0x39, RZ ;  /* 0x00000039ae587810 */ /* 0x040fe40007ffe0ff */
[----:B------:R-:W-:Y:S02]  /*2870*/  FSEL R41, R41, -INF , P3 ;  /* 0xff80000029297808 */ /* 0x000fe40001800000 */
[----:B------:R-:W-:Y:S02]  /*2880*/  FSEL R47, R47, -INF , P3 ;  /* 0xff8000002f2f7808 */ /* 0x000fe40001800000 */
[----:B------:R-:W-:Y:S02]  /*2890*/  FMNMX R17, R43, R90, !PT ;  /* 0x0000005a2b117209 */ /* 0x000fe40007800000 */
[----:B------:R-:W-:Y:S01]  /*28a0*/  ISETP.GE.AND P3, PT, R3, R88, PT ;  /* 0x000000580300720c */ /* 0x000fe20003f66270 */
[----:B------:R-:W-:Y:S01]  /*28b0*/  VIADD R88, R174, 0x40 ;  /* 0x00000040ae587836 */ /* 0x000fe20000000000 */
[----:B------:R-:W-:-:S02]  /*28c0*/  FMNMX R90, R46, R17, !PT ;  /* 0x000000112e5a7209 */ /* 0x000fc40007800000 */
[----:B------:R-:W-:Y:S02]  /*28d0*/  FSEL R44, R44, -INF , P4 ;  /* 0xff8000002c2c7808 */ /* 0x000fe40002000000 */
[----:B------:R-:W-:Y:S02]  /*28e0*/  FSEL R50, R50, -INF , P4 ;  /* 0xff80000032327808 */ /* 0x000fe40002000000 */
[----:B------:R-:W-:Y:S02]  /*28f0*/  ISETP.GE.AND P4, PT, R3, R88, PT ;  /* 0x000000580300720c */ /* 0x000fe40003f86270 */
[----:B------:R-:W-:Y:S02]  /*2900*/  IADD3 R88, R174, 0x41, RZ ;  /* 0x00000041ae587810 */ /* 0x000fe40007ffe0ff */
[----:B------:R-:W-:Y:S02]  /*2910*/  FMNMX R17, R47, R90, !PT ;  /* 0x0000005a2f117209 */ /* 0x000fe40007800000 */
[----:B------:R-:W-:-:S02]  /*2920*/  FSEL R45, R45, -INF , P5 ;  /* 0xff8000002d2d7808 */ /* 0x000fc40002800000 */
[----:B------:R-:W-:Y:S02]  /*2930*/  FSEL R51, R51, -INF , P5 ;  /* 0xff80000033337808 */ /* 0x000fe40002800000 */
[----:B------:R-:W-:Y:S01]  /*2940*/  ISETP.GE.AND P5, PT, R3, R88, PT ;  /* 0x000000580300720c */ /* 0x000fe20003fa6270 */
[----:B------:R-:W-:Y:S01]  /*2950*/  VIADD R88, R174, 0x48 ;  /* 0x00000048ae587836 */ /* 0x000fe20000000000 */
[----:B------:R-:W-:Y:S02]  /*2960*/  FMNMX R90, R50, R17, !PT ;  /* 0x00000011325a7209 */ /* 0x000fe40007800000 */
[----:B------:R-:W-:Y:S02]  /*2970*/  FSEL R54, R54, -INF , P6 ;  /* 0xff80000036367808 */ /* 0x000fe40003000000 */
[----:B------:R-:W-:Y:S02]  /*2980*/  FMNMX R89, R51, R90, !PT ;  /* 0x0000005a33597209 */ /* 0x000fe40007800000 */
[----:B------:R-:W-:-:S02]  /*2990*/  FSEL R48, R48, -INF , P6 ;  /* 0xff80000030307808 */ /* 0x000fc40003000000 */
[----:B------:R-:W-:Y:S02]  /*29a0*/  ISETP.GE.AND P6, PT, R3, R88, PT ;  /* 0x000000580300720c */ /* 0x000fe40003fc6270 */
[----:B------:R-:W-:Y:S02]  /*29b0*/  FMNMX R17, R24, R25, !PT ;  /* 0x0000001918117209 */ /* 0x000fe40007800000 */
[----:B------:R-:W-:Y:S02]  /*29c0*/  IADD3 R88, R174, 0x49, RZ ;  /* 0x00000049ae587810 */ /* 0x000fe40007ffe0ff */
[----:B------:R-:W-:Y:S02]  /*29d0*/  FSEL R55, R55, -INF , P1 ;  /* 0xff80000037377808 */ /* 0x000fe40000800000 */
[----:B------:R-:W-:Y:S02]  /*29e0*/  FMNMX R92, R54, R89, !PT ;  /* 0x00000059365c7209 */ /* 0x000fe40007800000 */
[----:B------:R-:W-:-:S02]  /*29f0*/  FSEL R49, R49, -INF , P1 ;  /* 0xff80000031317808 */ /* 0x000fc40000800000 */
[----:B------:R-:W-:Y:S02]  /*2a00*/  FMNMX R90, R28, R17, !PT ;  /* 0x000000111c5a7209 */ /* 0x000fe40007800000 */
[----:B------:R-:W-:Y:S01]  /*2a10*/  ISETP.GE.AND P1, PT, R3, R88, PT ;  /* 0x000000580300720c */ /* 0x000fe20003f26270 */
[----:B------:R-:W-:Y:S01]  /*2a20*/  VIADD R88, R174, 0x50 ;  /* 0x00000050ae587836 */ /* 0x000fe20000000000 */
[----:B------:R-:W-:Y:S02]  /*2a30*/  FSEL R58, R58, -INF , P2 ;  /* 0xff8000003a3a7808 */ /* 0x000fe40001000000 */
[----:B------:R-:W-:Y:S02]  /*2a40*/  FMNMX R89, R55, R92, !PT ;  /* 0x0000005c37597209 */ /* 0x000fe40007800000 */
[----:B------:R-:W-:Y:S02]  /*2a50*/  FMNMX R17, R29, R90, !PT ;  /* 0x0000005a1d117209 */ /* 0x000fe40007800000 */
[----:B------:R-:W-:-:S02]  /*2a60*/  FSEL R52, R52, -INF , P2 ;  /* 0xff80000034347808 */ /* 0x000fc40001000000 */
[----:B------:R-:W-:Y:S02]  /*2a70*/  FSEL R59, R59, -INF , P3 ;  /* 0xff8000003b3b7808 */ /* 0x000fe40001800000 */
[----:B------:R-:W-:Y:S02]  /*2a80*/  FMNMX R92, R58, R89, !PT ;  /* 0x000000593a5c7209 */ /* 0x000fe40007800000 */
[----:B------:R-:W-:Y:S02]  /*2a90*/  ISETP.GE.AND P2, PT, R3, R88, PT ;  /* 0x000000580300720c */ /* 0x000fe40003f46270 */
[----:B------:R-:W-:Y:S02]  /*2aa0*/  IADD3 R88, R174, 0x51, RZ ;  /* 0x00000051ae587810 */ /* 0x000fe40007ffe0ff */
[----:B------:R-:W-:Y:S02]  /*2ab0*/  FMNMX R90, R32, R17, !PT ;  /* 0x00000011205a7209 */ /* 0x000fe40007800000 */
[----:B------:R-:W-:-:S02]  /*2ac0*/  FSEL R62, R62, -INF , P4 ;  /* 0xff8000003e3e7808 */ /* 0x000fc40002000000 */
[----:B------:R-:W-:Y:S02]  /*2ad0*/  FMNMX R89, R59, R92, !PT ;  /* 0x0000005c3b597209 */ /* 0x000fe40007800000 */
[----:B------:R-:W-:Y:S02]  /*2ae0*/  FSEL R53, R53, -INF , P3 ;  /* 0xff80000035357808 */ /* 0x000fe40001800000 */
[----:B------:R-:W-:Y:S01]  /*2af0*/  ISETP.GE.AND P3, PT, R3, R88, PT ;  /* 0x000000580300720c */ /* 0x000fe20003f66270 */
[----:B------:R-:W-:Y:S01]  /*2b00*/  VIADD R88, R174, 0x58 ;  /* 0x00000058ae587836 */ /* 0x000fe20000000000 */
[----:B------:R-:W-:Y:S02]  /*2b10*/  FMNMX R17, R33, R90, !PT ;  /* 0x0000005a21117209 */ /* 0x000fe40007800000 */
[----:B------:R-:W-:Y:S02]  /*2b20*/  FSEL R63, R63, -INF , P5 ;  /* 0xff8000003f3f7808 */ /* 0x000fe40002800000 */
[----:B------:R-:W-:-:S02]  /*2b30*/  FMNMX R92, R62, R89, !PT ;  /* 0x000000593e5c7209 */ /* 0x000fc40007800000 */
[----:B------:R-:W-:Y:S02]  /*2b40*/  FMNMX R90, R36, R17, !PT ;  /* 0x00000011245a7209 */ /* 0x000fe40007800000 */
[----:B------:R-:W-:Y:S02]  /*2b50*/  FSEL R56, R56, -INF , P4 ;  /* 0xff80000038387808 */ /* 0x000fe40002000000 */
[----:B------:R-:W-:Y:S02]  /*2b60*/  ISETP.GE.AND P4, PT, R3, R88, PT ;  /* 0x000000580300720c */ /* 0x000fe40003f86270 */
[----:B------:R-:W-:Y:S02]  /*2b70*/  FSEL R66, R66, -INF , P6 ;  /* 0xff80000042427808 */ /* 0x000fe40003000000 */
[----:B------:R-:W-:Y:S02]  /*2b80*/  FMNMX R89, R63, R92, !PT ;  /* 0x0000005c3f597209 */ /* 0x000fe40007800000 */
[----:B------:R-:W-:-:S02]  /*2b90*/  IADD3 R88, R174, 0x59, RZ ;  /* 0x00000059ae587810 */ /* 0x000fc40007ffe0ff */
[----:B------:R-:W-:Y:S02]  /*2ba0*/  FMNMX R17, R37, R90, !PT ;  /* 0x0000005a25117209 */ /* 0x000fe40007800000 */
[----:B------:R-:W-:Y:S02]  /*2bb0*/  FSEL R57, R57, -INF , P5 ;  /* 0xff80000039397808 */ /* 0x000fe40002800000 */
[----:B------:R-:W-:Y:S02]  /*2bc0*/  FSEL R67, R67, -INF , P1 ;  /* 0xff80000043437808 */ /* 0x000fe40000800000 */
[----:B------:R-:W-:Y:S02]  /*2bd0*/  FMNMX R92, R66, R89, !PT ;  /* 0x00000059425c7209 */ /* 0x000fe40007800000 */
[----:B------:R-:W-:Y:S01]  /*2be0*/  ISETP.GE.AND P5, PT, R3, R88, PT ;  /* 0x000000580300720c */ /* 0x000fe20003fa6270 */
[----:B------:R-:W-:Y:S01]  /*2bf0*/  VIADD R88, R174, 0x60 ;  /* 0x00000060ae587836 */ /* 0x000fe20000000000 */
[----:B------:R-:W-:-:S02]  /*2c00*/  FMNMX R90, R40, R17, !PT ;  /* 0x00000011285a7209 */ /* 0x000fc40007800000 */
[----:B------:R-:W-:Y:S02]  /*2c10*/  FSEL R70, R70, -INF , P2 ;  /* 0xff80000046467808 */ /* 0x000fe40001000000 */
[----:B------:R-:W-:Y:S02]  /*2c20*/  FMNMX R89, R67, R92, !PT ;  /* 0x0000005c43597209 */ /* 0x000fe40007800000 */
[----:B------:R-:W-:Y:S02]  /*2c30*/  FSEL R60, R60, -INF , P6 ;  /* 0xff8000003c3c7808 */ /* 0x000fe40003000000 */
[----:B------:R-:W-:Y:S02]  /*2c40*/  FMNMX R17, R41, R90, !PT ;  /* 0x0000005a29117209 */ /* 0x000fe40007800000 */
[----:B------:R-:W-:Y:S02]  /*2c50*/  ISETP.GE.AND P6, PT, R3, R88, PT ;  /* 0x000000580300720c */ /* 0x000fe40003fc6270 */
[----:B------:R-:W-:-:S02]  /*2c60*/  IADD3 R88, R174, 0x61, RZ ;  /* 0x00000061ae587810 */ /* 0x000fc40007ffe0ff */
[----:B------:R-:W-:Y:S02]  /*2c70*/  FSEL R71, R71, -INF , P3 ;  /* 0xff80000047477808 */ /* 0x000fe40001800000 */
[----:B------:R-:W-:Y:S02]  /*2c80*/  FMNMX R92, R70, R89, !PT ;  /* 0x00000059465c7209 */ /* 0x000fe40007800000 */
[----:B------:R-:W-:Y:S02]  /*2c90*/  FMNMX R90, R44, R17, !PT ;  /* 0x000000112c5a7209 */ /* 0x000fe40007800000 */
[----:B------:R-:W-:Y:S02]  /*2ca0*/  FSEL R61, R61, -INF , P1 ;  /* 0xff8000003d3d7808 */ /* 0x000fe40000800000 */
[----:B------:R-:W-:Y:S01]  /*2cb0*/  ISETP.GE.AND P1, PT, R3, R88, PT ;  /* 0x000000580300720c */ /* 0x000fe20003f26270 */
[----:B------:R-:W-:Y:S01]  /*2cc0*/  VIADD R88, R174, 0x68 ;  /* 0x00000068ae587836 */ /* 0x000fe20000000000 */
[----:B------:R-:W-:-:S02]  /*2cd0*/  FSEL R74, R74, -INF , P4 ;  /* 0xff8000004a4a7808 */ /* 0x000fc40002000000 */
[----:B------:R-:W-:Y:S02]  /*2ce0*/  FMNMX R89, R71, R92, !PT ;  /* 0x0000005c47597209 */ /* 0x000fe40007800000 */
[----:B------:R-:W-:Y:S02]  /*2cf0*/  FMNMX R17, R45, R90, !PT ;  /* 0x0000005a2d117209 */ /* 0x000fe40007800000 */
[----:B------:R-:W-:Y:S02]  /*2d00*/  FSEL R75, R75, -INF , P5 ;  /* 0xff8000004b4b7808 */ /* 0x000fe40002800000 */
[----:B------:R-:W-:Y:S02]  /*2d10*/  FMNMX R92, R74, R89, !PT ;  /* 0x000000594a5c7209 */ /* 0x000fe40007800000 */
[----:B------:R-:W-:Y:S02]  /*2d20*/  FSEL R64, R64, -INF , P2 ;  /* 0xff80000040407808 */ /* 0x000fe40001000000 */
[----:B------:R-:W-:-:S02]  /*2d30*/  ISETP.GE.AND P2, PT, R3, R88, PT ;  /* 0x000000580300720c */ /* 0x000fc40003f46270 */
[----:B------:R-:W-:Y:S02]  /*2d40*/  FMNMX R90, R48, R17, !PT ;  /* 0x00000011305a7209 */ /* 0x000fe40007800000 */
[----:B------:R-:W-:Y:S02]  /*2d50*/  IADD3 R88, R174, 0x69, RZ ;  /* 0x00000069ae587810 */ /* 0x000fe40007ffe0ff */
[----:B------:R-:W-:Y:S02]  /*2d60*/  FSEL R78, R78, -INF , P6 ;  /* 0xff8000004e4e7808 */ /* 0x000fe40003000000 */
[----:B------:R-:W-:Y:S02]  /*2d70*/  FMNMX R89, R75, R92, !PT ;  /* 0x0000005c4b597209 */ /* 0x000fe40007800000 */
[----:B------:R-:W-:Y:S02]  /*2d80*/  FSEL R65, R65, -INF , P3 ;  /* 0xff80000041417808 */ /* 0x000fe40001800000 */
[----:B------:R-:W-:-:S02]  /*2d90*/  FMNMX R17, R49, R90, !PT ;  /* 0x0000005a31117209 */ /* 0x000fc40007800000 */
[----:B------:R-:W-:Y:S01]  /*2da0*/  ISETP.GE.AND P3, PT, R3, R88, PT ;  /* 0x000000580300720c */ /* 0x000fe20003f66270 */
[----:B------:R-:W-:Y:S01]  /*2db0*/  VIADD R88, R174, 0x70 ;  /* 0x00000070ae587836 */ /* 0x000fe20000000000 */
[----:B------:R-:W-:Y:S02]  /*2dc0*/  FSEL R79, R79, -INF , P1 ;  /* 0xff8000004f4f7808 */ /* 0x000fe40000800000 */
[----:B------:R-:W-:Y:S02]  /*2dd0*/  FMNMX R92, R78, R89, !PT ;  /* 0x000000594e5c7209 */ /* 0x000fe40007800000 */
[----:B------:R-:W-:Y:S02]  /*2de0*/  FMNMX R90, R52, R17, !PT ;  /* 0x00000011345a7209 */ /* 0x000fe40007800000 */
[----:B------:R-:W-:Y:S02]  /*2df0*/  FSEL R68, R68, -INF , P4 ;  /* 0xff80000044447808 */ /* 0x000fe40002000000 */
[----:B------:R-:W-:-:S02]  /*2e00*/  FSEL R82, R82, -INF , P2 ;  /* 0xff80000052527808 */ /* 0x000fc40001000000 */
[----:B------:R-:W-:Y:S02]  /*2e10*/  FMNMX R17, R79, R92, !PT ;  /* 0x0000005c4f117209 */ /* 0x000fe40007800000 */
[----:B------:R-:W-:Y:S02]  /*2e20*/  ISETP.GE.AND P4, PT, R3, R88, PT ;  /* 0x000000580300720c */ /* 0x000fe40003f86270 */
[----:B------:R-:W-:Y:S02]  /*2e30*/  FMNMX R89, R53, R90, !PT ;  /* 0x0000005a35597209 */ /* 0x000fe40007800000 */
[----:B------:R-:W-:Y:S02]  /*2e40*/  FMNMX R90, R82, R17, !PT ;  /* 0x00000011525a7209 */ /* 0x000fe40007800000 */
[----:B------:R-:W-:Y:S02]  /*2e50*/  FSEL R17, R86, -INF , P4 ;  /* 0xff80000056117808 */ /* 0x000fe40002000000 */
[----:B------:R-:W-:-:S02]  /*2e60*/  FMNMX R86, R56, R89, !PT ;  /* 0x0000005938567209 */ /* 0x000fc40007800000 */
[----:B------:R-:W-:Y:S02]  /*2e70*/  IADD3 R88, R174, 0x71, RZ ;  /* 0x00000071ae587810 */ /* 0x000fe40007ffe0ff */
[----:B------:R-:W-:Y:S02]  /*2e80*/  FMNMX R89, R57, R86, !PT ;  /* 0x0000005639597209 */ /* 0x000fe40007800000 */
[----:B------:R-:W-:Y:S02]  /*2e90*/  FSEL R83, R83, -INF , P3 ;  /* 0xff80000053537808 */ /* 0x000fe40001800000 */
[----:B------:R-:W-:Y:S02]  /*2ea0*/  FMNMX R86, R60, R89, !PT ;  /* 0x000000593c567209 */ /* 0x000fe40007800000 */
[----:B------:R-:W-:Y:S02]  /*2eb0*/  FSEL R69, R69, -INF , P5 ;  /* 0xff80000045457808 */ /* 0x000fe40002800000 */
[----:B------:R-:W-:-:S02]  /*2ec0*/  FMNMX R89, R61, R86, !PT ;  /* 0x000000563d597209 */ /* 0x000fc40007800000 */
[----:B------:R-:W-:Y:S02]  /*2ed0*/  ISETP.GE.AND P5, PT, R3, R88, PT ;  /* 0x000000580300720c */ /* 0x000fe40003fa6270 */
[----:B------:R-:W-:Y:S02]  /*2ee0*/  FMNMX R86, R64, R89, !PT ;  /* 0x0000005940567209 */ /* 0x000fe40007800000 */
[----:B------:R-:W-:Y:S02]  /*2ef0*/  FMNMX R90, R83, R90, !PT ;  /* 0x0000005a535a7209 */ /* 0x000fe40007800000 */
[----:B------:R-:W-:Y:S02]  /*2f00*/  FMNMX R89, R65, R86, !PT ;  /* 0x0000005641597209 */ /* 0x000fe40007800000 */
[----:B------:R-:W-:Y:S02]  /*2f10*/  FSEL R87, R87, -INF , P5 ;  /* 0xff80000057577808 */ /* 0x000fe40002800000 */
[----:B------:R-:W-:-:S02]  /*2f20*/  FMNMX R86, R68, R89, !PT ;  /* 0x0000005944567209 */ /* 0x000fc40007800000 */
[----:B------:R-:W-:Y:S02]  /*2f30*/  FMNMX R90, R17, R90, !PT ;  /* 0x0000005a115a7209 */ /* 0x000fe40007800000 */
[----:B------:R-:W-:Y:S02]  /*2f40*/  FSEL R72, R72, -INF , P6 ;  /* 0xff80000048487808 */ /* 0x000fe40003000000 */
[----:B------:R-:W-:Y:S02]  /*2f50*/  FMNMX R89, R69, R86, !PT ;  /* 0x0000005645597209 */ /* 0x000fe40007800000 */
[----:B------:R-:W-:Y:S02]  /*2f60*/  FMNMX R90, R87, R90, !PT ;  /* 0x0000005a575a7209 */ /* 0x000fe40007800000 */
[----:B------:R-:W-:Y:S02]  /*2f70*/  FSEL R73, R73, -INF , P1 ;  /* 0xff80000049497808 */ /* 0x000fe40000800000 */
[----:B------:R-:W-:Y:S01]  /*2f80*/  FMNMX R86, R72, R89, !PT ;  /* 0x0000005948567209 */ /* 0x000fe20007800000 */
[----:B------:R-:W1:Y:S01]  /*2f90*/  SHFL.BFLY PT, R91, R90, 0x1, 0x1f ;  /* 0x0c201f005a5b7f89 */ /* 0x000e6200000e0000 */
[----:B------:R-:W-:-:S02]  /*2fa0*/  FSEL R76, R76, -INF , P2 ;  /* 0xff8000004c4c7808 */ /* 0x000fc40001000000 */
[----:B------:R-:W-:Y:S01]  /*2fb0*/  FMNMX R89, R73, R86, !PT ;  /* 0x0000005649597209 */ /* 0x000fe20007800000 */
[----:B------:R-:W-:Y:S01]  /*2fc0*/  VIADD R86, R174, 0x78 ;  /* 0x00000078ae567836 */ /* 0x000fe20000000000 */
[----:B------:R-:W-:Y:S02]  /*2fd0*/  FSEL R77, R77, -INF , P3 ;  /* 0xff8000004d4d7808 */ /* 0x000fe40001800000 */
[----:B------:R-:W-:Y:S02]  /*2fe0*/  FMNMX R88, R76, R89, !PT ;  /* 0x000000594c587209 */ /* 0x000fe40007800000 */
[----:B------:R-:W-:Y:S02]  /*2ff0*/  FSEL R80, R80, -INF , P4 ;  /* 0xff80000050507808 */ /* 0x000fe40002000000 */
[----:B------:R-:W-:Y:S02]  /*3000*/  FMNMX R89, R77, R88, !PT ;  /* 0x000000584d597209 */ /* 0x000fe40007800000 */
[----:B------:R-:W-:-:S02]  /*3010*/  ISETP.GE.AND P1, PT, R3, R86, PT ;  /* 0x000000560300720c */ /* 0x000fc40003f26270 */
[----:B------:R-:W-:Y:S02]  /*3020*/  IADD3 R86, R174, 0x79, RZ ;  /* 0x00000079ae567810 */ /* 0x000fe40007ffe0ff */
[----:B------:R-:W-:Y:S02]  /*3030*/  FSEL R81, R81, -INF , P5 ;  /* 0xff80000051517808 */ /* 0x000fe40002800000 */
[----:B------:R-:W-:Y:S02]  /*3040*/  FMNMX R88, R80, R89, !PT ;  /* 0x0000005950587209 */ /* 0x000fe40007800000 */
[----:B------:R-:W-:Y:S02]  /*3050*/  ISETP.GE.AND P2, PT, R3, R86, PT ;  /* 0x000000560300720c */ /* 0x000fe40003f46270 */
[----:B------:R-:W-:Y:S02]  /*3060*/  FSEL R84, R84, -INF , P1 ;  /* 0xff80000054547808 */ /* 0x000fe40000800000 */
[----:B------:R-:W-:-:S02]  /*3070*/  FMNMX R89, R81, R88, !PT ;  /* 0x0000005851597209 */ /* 0x000fc40007800000 */
[----:B------:R-:W-:Y:S02]  /*3080*/  FSEL R85, R85, -INF , P2 ;  /* 0xff80000055557808 */ /* 0x000fe40001000000 */
[----:B------:R-:W-:Y:S02]  /*3090*/  FMNMX R86, R84, R89, !PT ;  /* 0x0000005954567209 */ /* 0x000fe40007800000 */
[----:B-1----:R-:W-:Y:S02]  /*30a0*/  FMNMX R91, R90, R91, !PT ;  /* 0x0000005b5a5b7209 */ /* 0x002fe40007800000 */
[----:B------:R-:W-:-:S03]  /*30b0*/  FMNMX R86, R85, R86, !PT ;  /* 0x0000005655567209 */ /* 0x000fc60007800000 */
[----:B------:R-:W1:Y:S04]  /*30c0*/  SHFL.BFLY PT, R90, R91, 0x2, 0x1f ;  /* 0x0c401f005b5a7f89 */ /* 0x000e6800000e0000 */
[----:B------:R-:W2:Y:S01]  /*30d0*/  SHFL.BFLY PT, R89, R86, 0x1, 0x1f ;  /* 0x0c201f0056597f89 */ /* 0x000ea200000e0000 */
[----:B-1----:R-:W-:Y:S02]  /*30e0*/  FMNMX R177, R91, R90, !PT ;  /* 0x0000005a5bb17209 */ /* 0x002fe40007800000 */
[----:B--2---:R-:W-:Y:S02]  /*30f0*/  FMNMX R89, R86, R89, !PT ;  /* 0x0000005956597209 */ /* 0x004fe40007800000 */
[----:B------:R-:W-:-:S03]  /*3100*/  FSETP.NEU.AND P1, PT, R177, -INF , PT ;  /* 0xff800000b100780b */ /* 0x000fc60003f2d000 */
[----:B------:R-:W1:Y:S01]  /*3110*/  SHFL.BFLY PT, R176, R89, 0x2, 0x1f ;  /* 0x0c401f0059b07f89 */ /* 0x000e6200000e0000 */
[----:B------:R-:W-:-:S05]  /*3120*/  FSEL R88, R177, RZ, P1 ;  /* 0x000000ffb1587208 */ /* 0x000fca0000800000 */
[----:B------:R-:W-:Y:S01]  /*3130*/  FMUL R88, R88, UR6 ;  /* 0x0000000658587c20 */ /* 0x000fe20008400000 */
[----:B------:R-:W-:-:S03]  /*3140*/  ULDC UR6, c[0x0][0x604] ;  /* 0x0001810000067ab9 */ /* 0x000fc60000000800 */
[--C-:B------:R-:W-:Y:S01]  /*3150*/  FFMA R26, R26, UR6, -R88.reuse ;  /* 0x000000061a1a7c23 */ /* 0x100fe20008000858 */
[----:B------:R-:W-:Y:S02]  /*3160*/  ULDC UR6, c[0x0][0x604] ;  /* 0x0001810000067ab9 */ /* 0x000fe40000000800 */
[--C-:B------:R-:W-:Y:S01]  /*3170*/  FFMA R27, R27, UR6, -R88.reuse ;  /* 0x000000061b1b7c23 */ /* 0x100fe20008000858 */
[----:B------:R-:W-:Y:S01]  /*3180*/  ULDC UR6, c[0x0][0x604] ;  /* 0x0001810000067ab9 */ /* 0x000fe20000000800 */
[----:B------:R-:W-:Y:S01]  /*3190*/  FSETP.GEU.AND P1, PT, R26, -126, PT ;  /* 0xc2fc00001a00780b */ /* 0x000fe20003f2e000 */
        /* <DEDUP_REMOVED lines=8> */
[----:B-1----:R-:W-:Y:S01]  /*3220*/  FMNMX R176, R89, R176, !PT ;  /* 0x000000b059b07209 */ /* 0x002fe20007800000 */
[--C-:B------:R-:W-:Y:S01]  /*3230*/  FFMA R35, R35, UR6, -R88.reuse ;  /* 0x0000000623237c23 */ /* 0x100fe20008000858 */
[----:B------:R-:W-:Y:S01]  /*3240*/  FSETP.GEU.AND P2, PT, R31, -126, PT ;  /* 0xc2fc00001f00780b */ /* 0x000fe20003f4e000 */
[----:B------:R-:W-:Y:S01]  /*3250*/  ULDC UR6, c[0x0][0x604] ;  /* 0x0001810000067ab9 */ /* 0x000fe20000000800 */
[----:B------:R-:W-:Y:S01]  /*3260*/  FSETP.NEU.AND P5, PT, R176, -INF , PT ;  /* 0xff800000b000780b */ /* 0x000fe20003fad000 */
[----:B------:R-:W-:Y:S01]  /*3270*/  @!P1 FMUL R26, R26, 0.5 ;  /* 0x3f0000001a1a9820 */ /* 0x000fe20000400000 */
[----:B------:R-:W-:Y:S01]  /*3280*/  FSETP.GEU.AND P6, PT, R34, -126, PT ;  /* 0xc2fc00002200780b */ /* 0x000fe20003fce000 */
[----:B------:R-:W-:Y:S01]  /*3290*/  @!P4 FMUL R27, R27, 0.5 ;  /* 0x3f0000001b1bc820 */ /* 0x000fe20000400000 */
[----:B------:R-:W-:Y:S01]  /*32a0*/  FSEL R86, R176, RZ, P5 ;  /* 0x000000ffb0567208 */ /* 0x000fe20002800000 */
[----:B------:R-:W-:Y:S01]  /*32b0*/  FFMA R38, R38, UR6, -R88 ;  /* 0x0000000626267c23 */ /* 0x000fe20008000858 */
[----:B------:R-:W-:Y:S01]  /*32c0*/  FSETP.GEU.AND P5, PT, R35, -126, PT ;  /* 0xc2fc00002300780b */ /* 0x000fe20003fae000 */
[----:B------:R-:W-:Y:S01]  /*32d0*/  @!P3 FMUL R30, R30, 0.5 ;  /* 0x3f0000001e1eb820 */ /* 0x000fe20000400000 */
[----:B------:R-:W1:Y:S01]  /*32e0*/  MUFU.EX2 R26, R26 ;  /* 0x0000001a001a7308 */ /* 0x000e620000000800 */
[----:B------:R-:W-:-:S02]  /*32f0*/  ULDC UR6, c[0x0][0x604] ;  /* 0x0001810000067ab9 */ /* 0x000fc40000000800 */
[----:B------:R-:W-:Y:S01]  /*3300*/  @!P2 FMUL R31, R31, 0.5 ;  /* 0x3f0000001f1fa820 */ /* 0x000fe20000400000 */
[--C-:B------:R-:W-:Y:S01]  /*3310*/  FFMA R39, R39, UR6, -R88.reuse ;  /* 0x0000000627277c23 */ /* 0x100fe20008000858 */
[----:B------:R-:W-:Y:S02]  /*3320*/  ULDC UR6, c[0x0][0x604] ;  /* 0x0001810000067ab9 */ /* 0x000fe40000000800 */
[----:B------:R-:W-:Y:S01]  /*3330*/  @!P6 FMUL R34, R34, 0.5 ;  /* 0x3f0000002222e820 */ /* 0x000fe20000400000 */
[----:B------:R-:W2:Y:S01]  /*3340*/  MUFU.EX2 R27, R27 ;  /* 0x0000001b001b7308 */ /* 0x000ea20000000800 */
[--C-:B------:R-:W-:Y:S01]  /*3350*/  FFMA R42, R42, UR6, -R88.reuse ;  /* 0x000000062a2a7c23 */ /* 0x100fe20008000858 */
[----:B------:R-:W-:Y:S01]  /*3360*/  ULDC UR6, c[0x0][0x604] ;  /* 0x0001810000067ab9 */ /* 0x000fe20000000800 */
[----:B------:R-:W-:Y:S01]  /*3370*/  @!P5 FMUL R35, R35, 0.5 ;  /* 0x3f0000002323d820 */ /* 0x000fe20000400000 */
[----:B------:R-:W-:Y:S01]  /*3380*/  FFMA R43, R43, UR6, -R88 ;  /* 0x000000062b2b7c23 */ /* 0x000fe20008000858 */
[----:B------:R-:W-:-:S02]  /*3390*/  ULDC UR6, c[0x0][0x604] ;  /* 0x0001810000067ab9 */ /* 0x000fc40000000800 */
[--C-:B------:R-:W-:Y:S01]  /*33a0*/  FFMA R46, R46, UR6, -R88.reuse ;  /* 0x000000062e2e7c23 */ /* 0x100fe20008000858 */
[----:B------:R-:W3:Y:S01]  /*33b0*/  MUFU.EX2 R34, R34 ;  /* 0x0000002200227308 */ /* 0x000ee20000000800 */
[----:B------:R-:W-:Y:S01]  /*33c0*/  ULDC UR6, c[0x0][0x604] ;  /* 0x0001810000067ab9 */ /* 0x000fe20000000800 */
[----:B-1----:R-:W-:Y:S01]  /*33d0*/  @!P1 FMUL R26, R26, R26 ;  /* 0x0000001a1a1a9220 */ /* 0x002fe20000400000 */
[--C-:B------:R-:W-:Y:S01]  /*33e0*/  FFMA R47, R47, UR6, -R88.reuse ;  /* 0x000000062f2f7c23 */ /* 0x100fe20008000858 */
[----:B------:R-:W-:Y:S01]  /*33f0*/  FSETP.GEU.AND P1, PT, R38, -126, PT ;  /* 0xc2fc00002600780b */ /* 0x000fe20003f2e000 */
[----:B------:R-:W-:Y:S02]  /*3400*/  ULDC UR6, c[0x0][0x604] ;  /* 0x0001810000067ab9 */ /* 0x000fe40000000800 */
[----:B------:R-:W-:Y:S01]  /*3410*/  FFMA R50, R50, UR6, -R88 ;  /* 0x0000000632327c23 */ /* 0x000fe20008000858 */
[----:B------:R-:W1:Y:S01]  /*3420*/  MUFU.EX2 R30, R30 ;  /* 0x0000001e001e7308 */ /* 0x000e620000000800 */
[----:B--2---:R-:W-:Y:S01]  /*3430*/  @!P4 FMUL R27, R27, R27 ;  /* 0x0000001b1b1bc220 */ /* 0x004fe20000400000 */
[----:B------:R-:W-:Y:S01]  /*3440*/  FSETP.GEU.AND P4, PT, R39, -126, PT ;  /* 0xc2fc00002700780b */ /* 0x000fe20003f8e000 */
[----:B------:R-:W-:-:S02]  /*3450*/  ULDC UR6, c[0x0][0x604] ;  /* 0x0001810000067ab9 */ /* 0x000fc40000000800 */
[--C-:B------:R-:W-:Y:S01]  /*3460*/  FFMA R51, R51, UR6, -R88.reuse ;  /* 0x0000000633337c23 */ /* 0x100fe20008000858 */
[----:B------:R-:W-:Y:S02]  /*3470*/  ULDC UR6, c[0x0][0x604] ;  /* 0x0001810000067ab9 */ /* 0x000fe40000000800 */
[----:B------:R-:W2:Y:S01]  /*3480*/  MUFU.EX2 R35, R35 ;  /* 0x0000002300237308 */ /* 0x000ea20000000800 */
[----:B---3--:R-:W-:Y:S01]  /*3490*/  @!P6 FMUL R34, R34, R34 ;  /* 0x000000222222e220 */ /* 0x008fe20000400000 */
[----:B------:R-:W-:Y:S01]  /*34a0*/  FSETP.GEU.AND P6, PT, R46, -126, PT ;  /* 0xc2fc00002e00780b */ /* 0x000fe20003fce000 */
[----:B------:R-:W-:Y:S01]  /*34b0*/  @!P1 FMUL R38, R38, 0.5 ;  /* 0x3f00000026269820 */ /* 0x000fe20000400000 */
[--C-:B------:R-:W-:Y:S01]  /*34c0*/  FFMA R54, R54, UR6, -R88.reuse ;  /* 0x0000000636367c23 */ /* 0x100fe20008000858 */
[----:B------:R-:W-:Y:S02]  /*34d0*/  ULDC UR6, c[0x0][0x604] ;  /* 0x0001810000067ab9 */ /* 0x000fe40000000800 */
[----:B------:R-:W-:Y:S01]  /*34e0*/  @!P4 FMUL R39, R39, 0.5 ;  /* 0x3f0000002727c820 */ /* 0x000fe20000400000 */
[----:B------:R-:W3:Y:S01]  /*34f0*/  MUFU.EX2 R31, R31 ;  /* 0x0000001f001f7308 */ /* 0x000ee20000000800 */
[----:B-1----:R-:W-:Y:S01]  /*3500*/  @!P3 FMUL R30, R30, R30 ;  /* 0x0000001e1e1eb220 */ /* 0x002fe20000400000 */
[----:B------:R-:W-:Y:S01]  /*3510*/  FSETP.GEU.AND P3, PT, R42, -126, PT ;  /* 0xc2fc00002a00780b */ /* 0x000fe20003f6e000 */
[----:B------:R-:W-:Y:S01]  /*3520*/  FFMA R55, R55, UR6, -R88 ;  /* 0x0000000637377c23 */ /* 0x000fe20008000858 */
[----:B------:R-:W-:-:S02]  /*3530*/  ULDC UR6, c[0x0][0x604] ;  /* 0x0001810000067ab9 */ /* 0x000fc40000000800 */
[--C-:B------:R-:W-:Y:S01]  /*3540*/  FFMA R89, R58, UR6, -R88.reuse ;  /* 0x000000063a597c23 */ /* 0x100fe20008000858 */
[----:B------:R-:W-:Y:S01]  /*3550*/  @!P6 FMUL R46, R46, 0.5 ;  /* 0x3f0000002e2ee820 */ /* 0x000fe20000400000 */
[----:B------:R-:W1:Y:S01]  /*3560*/  MUFU.EX2 R38, R38 ;  /* 0x0000002600267308 */ /* 0x000e620000000800 */
[----:B--2---:R-:W-:Y:S01]  /*3570*/  @!P5 FMUL R35, R35, R35 ;  /* 0x000000232323d220 */ /* 0x004fe20000400000 */
[----:B------:R-:W-:Y:S01]  /*3580*/  FSETP.GEU.AND P5, PT, R47, -126, PT ;  /* 0xc2fc00002f00780b */ /* 0x000fe20003fae000 */
[----:B------:R-:W-:Y:S02]  /*3590*/  ULDC UR6, c[0x0][0x604] ;  /* 0x0001810000067ab9 */ /* 0x000fe40000000800 */
[--C-:B------:R-:W-:Y:S01]  /*35a0*/  FFMA R58, R59, UR6, -R88.reuse ;  /* 0x000000063b3a7c23 */ /* 0x100fe20008000858 */
[----:B------:R-:W-:Y:S01]  /*35b0*/  ULDC UR6, c[0x0][0x604] ;  /* 0x0001810000067ab9 */ /* 0x000fe20000000800 */
[----:B------:R-:W-:Y:S01]  /*35c0*/  @!P3 FMUL R42, R42, 0.5 ;  /* 0x3f0000002a2ab820 */ /* 0x000fe20000400000 */
[----:B------:R-:W2:Y:S01]  /*35d0*/  MUFU.EX2 R39, R39 ;  /* 0x0000002700277308 */ /* 0x000ea20000000800 */
[----:B---3--:R-:W-:Y:S01]  /*35e0*/  @!P2 FMUL R31, R31, R31 ;  /* 0x0000001f1f1fa220 */ /* 0x008fe20000400000 */
[----:B------:R-:W-:Y:S01]  /*35f0*/  FSETP.GEU.AND P2, PT, R43, -126, PT ;  /* 0xc2fc00002b00780b */ /* 0x000fe20003f4e000 */
[----:B------:R-:W-:Y:S01]  /*3600*/  FFMA R90, R62, UR6, -R88 ;  /* 0x000000063e5a7c23 */ /* 0x000fe20008000858 */
[----:B------:R-:W-:-:S02]  /*3610*/  ULDC UR6, c[0x0][0x604] ;  /* 0x0001810000067ab9 */ /* 0x000fc40000000800 */
[--C-:B------:R-:W-:Y:S01]  /*3620*/  FFMA R62, R63, UR6, -R88.reuse ;  /* 0x000000063f3e7c23 */ /* 0x100fe20008000858 */
[----:B------:R-:W-:Y:S01]  /*3630*/  @!P5 FMUL R47, R47, 0.5 ;  /* 0x3f0000002f2fd820 */ /* 0x000fe20000400000 */
[----:B------:R-:W3:Y:S01]  /*3640*/  MUFU.EX2 R46, R46 ;  /* 0x0000002e002e7308 */ /* 0x000ee20000000800 */
[----:B-1----:R-:W-:Y:S01]  /*3650*/  @!P1 FMUL R38, R38, R38 ;  /* 0x0000002626269220 */ /* 0x002fe20000400000 */
[----:B------:R-:W-:Y:S01]  /*3660*/  FSETP.GEU.AND P1, PT, R50, -126, PT ;  /* 0xc2fc00003200780b */ /* 0x000fe20003f2e000 */
[----:B------:R-:W-:Y:S02]  /*3670*/  ULDC UR6, c[0x0][0x604] ;  /* 0x0001810000067ab9 */ /* 0x000fe40000000800 */
[----:B------:R-:W-:Y:S01]  /*3680*/  FFMA R66, R66, UR6, -R88 ;  /* 0x0000000642427c23 */ /* 0x000fe20008000858 */
[----:B------:R-:W-:Y:S01]  /*3690*/  ULDC UR6, c[0x0][0x604] ;  /* 0x0001810000067ab9 */ /* 0x000fe20000000800 */
[----:B------:R-:W-:Y:S01]  /*36a0*/  @!P2 FMUL R43, R43, 0.5 ;  /* 0x3f0000002b2ba820 */ /* 0x000fe20000400000 */
[----:B------:R-:W1:Y:S01]  /*36b0*/  MUFU.EX2 R42, R42 ;  /* 0x0000002a002a7308 */ /* 0x000e620000000800 */
[----:B--2---:R-:W-:Y:S01]  /*36c0*/  @!P4 FMUL R39, R39, R39 ;  /* 0x000000272727c220 */ /* 0x004fe20000400000 */
[----:B------:R-:W-:-:S05]  /*36d0*/  FSETP.GEU.AND P4, PT, R51, -126, PT ;  /* 0xc2fc00003300780b */ /* 0x000fca0003f8e000 */
[----:B------:R-:W-:Y:S01]  /*36e0*/  @!P1 FMUL R50, R50, 0.5 ;  /* 0x3f00000032329820 */ /* 0x000fe20000400000 */
[----:B------:R-:W2:Y:S01]  /*36f0*/  MUFU.EX2 R47, R47 ;  /* 0x0000002f002f7308 */ /* 0x000ea20000000800 */
[----:B---3--:R-:W-:Y:S01]  /*3700*/  @!P6 FMUL R46, R46, R46 ;  /* 0x0000002e2e2ee220 */ /* 0x008fe20000400000 */
[----:B------:R-:W-:-:S05]  /*3710*/  FSETP.GEU.AND P6, PT, R89, -126, PT ;  /* 0xc2fc00005900780b */ /* 0x000fca0003fce000 */
[----:B------:R-:W-:Y:S01]  /*3720*/  @!P4 FMUL R51, R51, 0.5 ;  /* 0x3f0000003333c820 */ /* 0x000fe20000400000 */
[----:B------:R-:W3:Y:S01]  /*3730*/  MUFU.EX2 R43, R43 ;  /* 0x0000002b002b7308 */ /* 0x000ee20000000800 */
[----:B-1----:R-:W-:Y:S01]  /*3740*/  @!P3 FMUL R42, R42, R42 ;  /* 0x0000002a2a2ab220 */ /* 0x002fe20000400000 */
[----:B------:R-:W-:-:S05]  /*3750*/  FSETP.GEU.AND P3, PT, R54, -126, PT ;  /* 0xc2fc00003600780b */ /* 0x000fca0003f6e000 */
        /* <DEDUP_REMOVED lines=9> */
[----:B------:R3:W4:Y:S01]  /*37f0*/  MUFU.EX2 R59, R89 ;  /* 0x00000059003b7308 */ /* 0x0007220000000800 */
[----:B-1----:R-:W-:Y:S01]  /*3800*/  @!P1 FMUL R50, R50, R50 ;  /* 0x0000003232329220 */ /* 0x002fe20000400000 */
[----:B------:R-:W-:-:S05]  /*3810*/  FSETP.GEU.AND P1, PT, R90, -126, PT ;  /* 0xc2fc00005a00780b */ /* 0x000fca0003f2e000 */
[----:B------:R-:W-:Y:S01]  /*3820*/  @!P2 FMUL R55, R55, 0.5 ;  /* 0x3f0000003737a820 */ /* 0x000fe20000400000 */
[----:B------:R-:W1:Y:S01]  /*3830*/  MUFU.EX2 R54, R54 ;  /* 0x0000003600367308 */ /* 0x000e620000000800 */
[--C-:B---3--:R-:W-:Y:S01]  /*3840*/  FFMA R89, R67, UR6, -R88.reuse ;  /* 0x0000000643597c23 */ /* 0x108fe20008000858 */
[----:B------:R-:W-:Y:S01]  /*3850*/  ULDC UR6, c[0x0][0x604] ;  /* 0x0001810000067ab9 */ /* 0x000fe20000000800 */
[----:B--2---:R-:W-:Y:S01]  /*3860*/  @!P4 FMUL R51, R51, R51 ;  /* 0x000000333333c220 */ /* 0x004fe20000400000 */
[--C-:B------:R-:W-:Y:S01]  /*3870*/  FFMA R70, R70, UR6, -R88.reuse ;  /* 0x0000000646467c23 */ /* 0x100fe20008000858 */
[----:B------:R-:W-:Y:S01]  /*3880*/  ULDC UR6, c[0x0][0x604] ;  /* 0x0001810000067ab9 */ /* 0x000fe20000000800 */
[----:B------:R-:W-:Y:S01]  /*3890*/  FSETP.GEU.AND P4, PT, R62, -126, PT ;  /* 0xc2fc00003e00780b */ /* 0x000fe20003f8e000 */
[----:B------:R-:W-:Y:S01]  /*38a0*/  FFMA R71, R71, UR6, -R88 ;  /* 0x0000000647477c23 */ /* 0x000fe20008000858 */
[----:B------:R-:W2:Y:S01]  /*38b0*/  MUFU.EX2 R58, R58 ;  /* 0x0000003a003a7308 */ /* 0x000ea20000000800 */
[----:B----4-:R-:W-:Y:S01]  /*38c0*/  @!P6 FMUL R59, R59, R59 ;  /* 0x0000003b3b3be220 */ /* 0x010fe20000400000 */
[----:B------:R-:W-:Y:S01]  /*38d0*/  FSETP.GEU.AND P6, PT, R70, -126, PT ;  /* 0xc2fc00004600780b */ /* 0x000fe20003fce000 */
[----:B------:R-:W-:Y:S01]  /*38e0*/  @!P1 FMUL R90, R90, 0.5 ;  /* 0x3f0000005a5a9820 */ /* 0x000fe20000400000 */
[----:B------:R-:W-:-:S02]  /*38f0*/  ULDC UR6, c[0x0][0x604] ;  /* 0x0001810000067ab9 */ /* 0x000fc40000000800 */
[--C-:B------:R-:W-:Y:S01]  /*3900*/  FFMA R91, R74, UR6, -R88.reuse ;  /* 0x000000064a5b7c23 */ /* 0x100fe20008000858 */
[----:B------:R-:W-:Y:S01]  /*3910*/  ULDC UR6, c[0x0][0x604] ;  /* 0x0001810000067ab9 */ /* 0x000fe20000000800 */
[----:B------:R-:W3:Y:S01]  /*3920*/  MUFU.EX2 R55, R55 ;  /* 0x0000003700377308 */ /* 0x000ee20000000800 */
[----:B-1----:R-:W-:Y:S01]  /*3930*/  @!P3 FMUL R54, R54, R54 ;  /* 0x000000363636b220 */ /* 0x002fe20000400000 */
[----:B------:R-:W-:Y:S01]  /*3940*/  FSETP.GEU.AND P3, PT, R66, -126, PT ;  /* 0xc2fc00004200780b */ /* 0x000fe20003f6e000 */
[----:B------:R-:W-:Y:S01]  /*3950*/  @!P4 FMUL R62, R62, 0.5 ;  /* 0x3f0000003e3ec820 */ /* 0x000fe20000400000 */
[----:B------:R-:W-:Y:S01]  /*3960*/  FFMA R75, R75, UR6, -R88 ;  /* 0x000000064b4b7c23 */ /* 0x000fe20008000858 */
[----:B------:R-:W-:Y:S02]  /*3970*/  ULDC UR6, c[0x0][0x604] ;  /* 0x0001810000067ab9 */ /* 0x000fe40000000800 */
        /* <DEDUP_REMOVED lines=13> */
[----:B------:R1:W4:Y:S01]  /*3a50*/  MUFU.EX2 R67, R66 ;  /* 0x0000004200437308 */ /* 0x0003220000000800 */
[----:B--2---:R-:W-:-:S06]  /*3a60*/  @!P6 FMUL R95, R95, R95 ;  /* 0x0000005f5f5fe220 */ /* 0x004fcc0000400000 */
[----:B------:R-:W-:Y:S01]  /*3a70*/  @!P1 FMUL R91, R91, 0.5 ;  /* 0x3f0000005b5b9820 */ /* 0x000fe20000400000 */
[----:B------:R-:W2:Y:S01]  /*3a80*/  MUFU.EX2 R74, R71 ;  /* 0x00000047004a7308 */ /* 0x000ea20000000800 */
[--C-:B-1----:R-:W-:Y:S01]  /*3a90*/  FFMA R66, R78, UR6, -R88.reuse ;  /* 0x000000064e427c23 */ /* 0x102fe20008000858 */
[----:B------:R-:W-:Y:S01]  /*3aa0*/  ULDC UR6, c[0x0][0x604] ;  /* 0x0001810000067ab9 */ /* 0x000fe20000000800 */
[----:B---3--:R-:W-:Y:S01]  /*3ab0*/  @!P4 FMUL R62, R62, R62 ;  /* 0x0000003e3e3ec220 */ /* 0x008fe20000400000 */
[--C-:B------:R-:W-:Y:S01]  /*3ac0*/  FFMA R79, R79, UR6, -R88.reuse ;  /* 0x000000064f4f7c23 */ /* 0x100fe20008000858 */
[----:B------:R-:W-:Y:S01]  /*3ad0*/  ULDC UR6, c[0x0][0x604] ;  /* 0x0001810000067ab9 */ /* 0x000fe20000000800 */
[----:B------:R-:W-:Y:S01]  /*3ae0*/  FSETP.GEU.AND P4, PT, R75, -126, PT ;  /* 0xc2fc00004b00780b */ /* 0x000fe20003f8e000 */
[--C-:B------:R-:W-:Y:S01]  /*3af0*/  FFMA R70, R82, UR6, -R88.reuse ;  /* 0x0000000652467c23 */ /* 0x100fe20008000858 */
[----:B------:R-:W1:Y:S01]  /*3b00*/  MUFU.EX2 R90, R89 ;  /* 0x00000059005a7308 */ /* 0x000e620000000800 */
[----:B------:R-:W-:Y:S01]  /*3b10*/  ULDC UR6, c[0x0][0x604] ;  /* 0x0001810000067ab9 */ /* 0x000fe20000000800 */
[----:B----4-:R-:W-:Y:S01]  /*3b20*/  @!P3 FMUL R67, R67, R67 ;  /* 0x000000434343b220 */ /* 0x010fe20000400000 */
[--C-:B------:R-:W-:Y:S01]  /*3b30*/  FFMA R83, R83, UR6, -R88.reuse ;  /* 0x0000000653537c23 */ /* 0x100fe20008000858 */
[----:B------:R-:W-:Y:S01]  /*3b40*/  FSETP.GEU.AND P6, PT, R70, -126, PT ;  /* 0xc2fc00004600780b */ /* 0x000fe20003fce000 */
[----:B------:R-:W-:Y:S01]  /*3b50*/  ULDC UR6, c[0x0][0x604] ;  /* 0x0001810000067ab9 */ /* 0x000fe20000000800 */
[----:B------:R-:W-:Y:S01]  /*3b60*/  FSETP.GEU.AND P3, PT, R66, -126, PT ;  /* 0xc2fc00004200780b */ /* 0x000fe20003f6e000 */
[--C-:B------:R-:W-:Y:S01]  /*3b70*/  FFMA R17, R17, UR6, -R88.reuse ;  /* 0x0000000611117c23 */ /* 0x100fe20008000858 */
[----:B------:R-:W-:Y:S01]  /*3b80*/  ULDC UR6, c[0x0][0x604] ;  /* 0x0001810000067ab9 */ /* 0x000fe20000000800 */
[----:B--2---:R-:W-:Y:S01]  /*3b90*/  @!P5 FMUL R74, R74, R74 ;  /* 0x0000004a4a4ad220 */ /* 0x004fe20000400000 */
[----:B------:R-:W-:Y:S01]  /*3ba0*/  FSETP.GEU.AND P5, PT, R83, -126, PT ;  /* 0xc2fc00005300780b */ /* 0x000fe20003fae000 */
[----:B------:R-:W-:Y:S01]  /*3bb0*/  @!P4 FMUL R75, R75, 0.5 ;  /* 0x3f0000004b4bc820 */ /* 0x000fe20000400000 */
[----:B------:R-:W2:Y:S01]  /*3bc0*/  MUFU.EX2 R97, R91 ;  /* 0x0000005b00617308 */ /* 0x000ea20000000800 */
[----:B------:R-:W-:Y:S01]  /*3bd0*/  FFMA R87, R87, UR6, -R88 ;  /* 0x0000000657577c23 */ /* 0x000fe20008000858 */
[----:B------:R-:W-:-:S02]  /*3be0*/  ULDC UR6, c[0x0][0x604] ;  /* 0x0001810000067ab9 */ /* 0x000fc40000000800 */
[----:B------:R-:W-:Y:S01]  /*3bf0*/  FMUL R86, R86, UR6 ;  /* 0x0000000656567c20 */ /* 0x000fe20008400000 */
[----:B-1----:R-:W-:Y:S01]  /*3c00*/  @!P2 FMUL R90, R90, R90 ;  /* 0x0000005a5a5aa220 */ /* 0x002fe20000400000 */
[----:B------:R-:W-:Y:S01]  /*3c10*/  FSETP.GEU.AND P2, PT, R79, -126, PT ;  /* 0xc2fc00004f00780b */ /* 0x000fe20003f4e000 */
[----:B------:R-:W-:Y:S01]  /*3c20*/  @!P6 FMUL R70, R70, 0.5 ;  /* 0x3f0000004646e820 */ /* 0x000fe20000400000 */
[----:B------:R-:W-:Y:S01]  /*3c30*/  @!P3 FMUL R66, R66, 0.5 ;  /* 0x3f0000004242b820 */ /* 0x000fe20000400000 */
[----:B------:R-:W1:Y:S01]  /*3c40*/  MUFU.EX2 R78, R75 ;  /* 0x0000004b004e7308 */ /* 0x000e620000000800 */
[----:B------:R-:W-:Y:S01]  /*3c50*/  ULDC UR6, c[0x0][0x604] ;  /* 0x0001810000067ab9 */ /* 0x000fe20000000800 */
[----:B------:R-:W-:Y:S01]  /*3c60*/  @!P5 FMUL R83, R83, 0.5 ;  /* 0x3f0000005353d820 */ /* 0x000fe20000400000 */
[--C-:B------:R-:W-:Y:S01]  /*3c70*/  FFMA R24, R24, UR6, -R86.reuse ;  /* 0x0000000618187c23 */ /* 0x100fe20008000856 */
[----:B------:R-:W-:Y:S02]  /*3c80*/  ULDC UR6, c[0x0][0x604] ;  /* 0x0001810000067ab9 */ /* 0x000fe40000000800 */
[--C-:B------:R-:W-:Y:S01]  /*3c90*/  FFMA R25, R25, UR6, -R86.reuse ;  /* 0x0000000619197c23 */ /* 0x100fe20008000856 */
[----:B------:R-:W-:Y:S01]  /*3ca0*/  ULDC UR6, c[0x0][0x604] ;  /* 0x0001810000067ab9 */ /* 0x000fe20000000800 */
[----:B------:R3:W4:Y:S01]  /*3cb0*/  MUFU.EX2 R101, R70 ;  /* 0x0000004600657308 */ /* 0x0007220000000800 */
[--C-:B------:R-:W-:Y:S01]  /*3cc0*/  FFMA R28, R28, UR6, -R86.reuse ;  /* 0x000000061c1c7c23 */ /* 0x100fe20008000856 */
[----:B------:R-:W-:Y:S01]  /*3cd0*/  @!P2 FMUL R79, R79, 0.5 ;  /* 0x3f0000004f4fa820 */ /* 0x000fe20000400000 */
[----:B------:R-:W-:Y:S01]  /*3ce0*/  ULDC UR6, c[0x0][0x604] ;  /* 0x0001810000067ab9 */ /* 0x000fe20000000800 */
[----:B--2---:R-:W-:Y:S01]  /*3cf0*/  @!P1 FMUL R97, R97, R97 ;  /* 0x0000006161619220 */ /* 0x004fe20000400000 */
[--C-:B------:R-:W-:Y:S01]  /*3d00*/  FFMA R29, R29, UR6, -R86.reuse ;  /* 0x000000061d1d7c23 */ /* 0x100fe20008000856 */
[----:B------:R-:W-:Y:S01]  /*3d10*/  FSETP.GEU.AND P1, PT, R17, -126, PT ;  /* 0xc2fc00001100780b */ /* 0x000fe20003f2e000 */
[----:B------:R-:W-:Y:S01]  /*3d20*/  ULDC UR6, c[0x0][0x604] ;  /* 0x0001810000067ab9 */ /* 0x000fe20000000800 */
[----:B------:R-:W2:Y:S01]  /*3d30*/  MUFU.EX2 R99, R66 ;  /* 0x0000004200637308 */ /* 0x000ea20000000800 */
[----:B-1----:R-:W-:Y:S01]  /*3d40*/  @!P4 FMUL R78, R78, R78 ;  /* 0x0000004e4e4ec220 */ /* 0x002fe20000400000 */
[----:B------:R-:W-:Y:S01]  /*3d50*/  FSETP.GEU.AND P4, PT, R87, -126, PT ;  /* 0xc2fc00005700780b */ /* 0x000fe20003f8e000 */
[--C-:B------:R-:W-:Y:S01]  /*3d60*/  FFMA R32, R32, UR6, -R86.reuse ;  /* 0x0000000620207c23 */ /* 0x100fe20008000856 */
[----:B------:R-:W-:Y:S01]  /*3d70*/  ULDC UR6, c[0x0][0x604] ;  /* 0x0001810000067ab9 */ /* 0x000fe20000000800 */
[----:B---3--:R-:W-:Y:S01]  /*3d80*/  FADD R70, R42, R97 ;  /* 0x000000612a467221 */ /* 0x008fe20000000000 */
[--C-:B------:R-:W-:Y:S01]  /*3d90*/  FFMA R33, R33, UR6, -R86.reuse ;  /* 0x0000000621217c23 */ /* 0x100fe20008000856 */
[----:B------:R-:W-:Y:S01]  /*3da0*/  ULDC UR6, c[0x0][0x604] ;  /* 0x0001810000067ab9 */ /* 0x000fe20000000800 */
[----:B------:R-:W1:Y:S01]  /*3db0*/  MUFU.EX2 R88, R83 ;  /* 0x0000005300587308 */ /* 0x000e620000000800 */
[----:B----4-:R-:W-:Y:S01]  /*3dc0*/  @!P6 FMUL R101, R101, R101 ;  /* 0x000000656565e220 */ /* 0x010fe20000400000 */
[----:B------:R-:W-:Y:S01]  /*3dd0*/  FSETP.GEU.AND P6, PT, R28, -126, PT ;  /* 0xc2fc00001c00780b */ /* 0x000fe20003fce000 */
[----:B------:R-:W-:Y:S01]  /*3de0*/  @!P1 FMUL R17, R17, 0.5 ;  /* 0x3f00000011119820 */ /* 0x000fe20000400000 */
[----:B------:R-:W-:Y:S01]  /*3df0*/  FFMA R36, R36, UR6, -R86 ;  /* 0x0000000624247c23 */ /* 0x000fe20008000856 */
[----:B------:R-:W-:-:S02]  /*3e00*/  ULDC UR6, c[0x0][0x604] ;  /* 0x0001810000067ab9 */ /* 0x000fc40000000800 */
[----:B------:R-:W-:Y:S01]  /*3e10*/  @!P4 FMUL R87, R87, 0.5 ;  /* 0x3f0000005757c820 */ /* 0x000fe20000400000 */
[----:B------:R-:W3:Y:S01]  /*3e20*/  MUFU.EX2 R82, R79 ;  /* 0x0000004f00527308 */ /* 0x000ee20000000800 */
[----:B--2---:R-:W-:Y:S01]  /*3e30*/  @!P3 FMUL R99, R99, R99 ;  /* 0x000000636363b220 */ /* 0x004fe20000400000 */
[----:B------:R-:W-:Y:S01]  /*3e40*/  FSETP.GEU.AND P3, PT, R24, -126, PT ;  /* 0xc2fc00001800780b */ /* 0x000fe20003f6e000 */
[--C-:B------:R-:W-:Y:S01]  /*3e50*/  FFMA R37, R37, UR6, -R86.reuse ;  /* 0x0000000625257c23 */ /* 0x100fe20008000856 */
[----:B------:R-:W-:Y:S02]  /*3e60*/  ULDC UR6, c[0x0][0x604] ;  /* 0x0001810000067ab9 */ /* 0x000fe40000000800 */
[----:B------:R-:W-:Y:S01]  /*3e70*/  FFMA R40, R40, UR6, -R86 ;  /* 0x0000000628287c23 */ /* 0x000fe20008000856 */
[----:B------:R-:W-:Y:S01]  /*3e80*/  @!P6 FMUL R28, R28, 0.5 ;  /* 0x3f0000001c1ce820 */ /* 0x000fe20000400000 */
[----:B------:R-:W2:Y:S01]  /*3e90*/  MUFU.EX2 R103, R17 ;  /* 0x0000001100677308 */ /* 0x000ea20000000800 */
[----:B-1----:R-:W-:Y:S01]  /*3ea0*/  @!P5 FMUL R88, R88, R88 ;  /* 0x000000585858d220 */ /* 0x002fe20000400000 */
[----:B------:R-:W-:Y:S01]  /*3eb0*/  FSETP.GEU.AND P5, PT, R29, -126, PT ;  /* 0xc2fc00001d00780b */ /* 0x000fe20003fae000 */
[----:B------:R-:W-:-:S02]  /*3ec0*/  ULDC UR6, c[0x0][0x604] ;  /* 0x0001810000067ab9 */ /* 0x000fc40000000800 */
[--C-:B------:R-:W-:Y:S01]  /*3ed0*/  FFMA R41, R41, UR6, -R86.reuse ;  /* 0x0000000629297c23 */ /* 0x100fe20008000856 */
[----:B------:R-:W-:Y:S01]  /*3ee0*/  ULDC UR6, c[0x0][0x604] ;  /* 0x0001810000067ab9 */ /* 0x000fe20000000800 */
[----:B------:R-:W-:Y:S01]  /*3ef0*/  @!P3 FMUL R24, R24, 0.5 ;  /* 0x3f0000001818b820 */ /* 0x000fe20000400000 */
[----:B------:R-:W1:Y:S01]  /*3f00*/  MUFU.EX2 R92, R87 ;  /* 0x00000057005c7308 */ /* 0x000e620000000800 */
[----:B---3--:R-:W-:Y:S01]  /*3f10*/  @!P2 FMUL R82, R82, R82 ;  /* 0x000000525252a220 */ /* 0x008fe20000400000 */
[----:B------:R-:W-:Y:S01]  /*3f20*/  FSETP.GEU.AND P2, PT, R25, -126, PT ;  /* 0xc2fc00001900780b */ /* 0x000fe20003f4e000 */
[----:B------:R-:W-:Y:S01]  /*3f30*/  FFMA R44, R44, UR6, -R86 ;  /* 0x000000062c2c7c23 */ /* 0x000fe20008000856 */
[----:B------:R-:W-:Y:S01]  /*3f40*/  ULDC UR6, c[0x0][0x604] ;  /* 0x0001810000067ab9 */ /* 0x000fe20000000800 */
[----:B------:R-:W-:Y:S01]  /*3f50*/  FADD R94, R51, R88 ;  /* 0x00000058335e7221 */ /* 0x000fe20000000000 */
[----:B------:R-:W-:Y:S01]  /*3f60*/  FFMA R45, R45, UR6, -R86 ;  /* 0x000000062d2d7c23 */ /* 0x000fe20008000856 */
[----:B------:R-:W-:Y:S01]  /*3f70*/  @!P5 FMUL R29, R29, 0.5 ;  /* 0x3f0000001d1dd820 */ /* 0x000fe20000400000 */
[----:B------:R-:W3:Y:S01]  /*3f80*/  MUFU.EX2 R28, R28 ;  /* 0x0000001c001c7308 */ /* 0x000ee20000000800 */
[----:B--2---:R-:W-:Y:S01]  /*3f90*/  @!P1 FMUL R103, R103, R103 ;  /* 0x0000006767679220 */ /* 0x004fe20000400000 */
[----:B------:R-:W-:Y:S01]  /*3fa0*/  FSETP.GEU.AND P1, PT, R32, -126, PT ;  /* 0xc2fc00002000780b */ /* 0x000fe20003f2e000 */
[----:B------:R-:W-:-:S02]  /*3fb0*/  ULDC UR6, c[0x0][0x604] ;  /* 0x0001810000067ab9 */ /* 0x000fc40000000800 */
[--C-:B------:R-:W-:Y:S01]  /*3fc0*/  FFMA R48, R48, UR6, -R86.reuse ;  /* 0x0000000630307c23 */ /* 0x100fe20008000856 */
[----:B------:R-:W-:Y:S01]  /*3fd0*/  ULDC UR6, c[0x0][0x604] ;  /* 0x0001810000067ab9 */ /* 0x000fe20000000800 */
[----:B------:R-:W-:Y:S01]  /*3fe0*/  @!P2 FMUL R25, R25, 0.5 ;  /* 0x3f0000001919a820 */ /* 0x000fe20000400000 */
[----:B------:R-:W2:Y:S01]  /*3ff0*/  MUFU.EX2 R75, R29 ;  /* 0x0000001d004b7308 */ /* 0x000ea20000000800 */
[----:B-1----:R-:W-:Y:S01]  /*4000*/  @!P4 FMUL R92, R92, R92 ;  /* 0x0000005c5c5cc220 */ /* 0x002fe20000400000 */
[----:B------:R-:W-:Y:S01]  /*4010*/  FSETP.GEU.AND P4, PT, R33, -126, PT ;  /* 0xc2fc00002100780b */ /* 0x000fe20003f8e000 */
[--C-:B------:R-:W-:Y:S01]  /*4020*/  FFMA R49, R49, UR6, -R86.reuse ;  /* 0x0000000631317c23 */ /* 0x100fe20008000856 */
[----:B------:R-:W-:Y:S02]  /*4030*/  ULDC UR6, c[0x0][0x604] ;  /* 0x0001810000067ab9 */ /* 0x000fe40000000800 */
[----:B------:R-:W-:Y:S01]  /*4040*/  FFMA R52, R52, UR6, -R86 ;  /* 0x0000000634347c23 */ /* 0x000fe20008000856 */
[----:B------:R-:W-:Y:S01]  /*4050*/  @!P1 FMUL R32, R32, 0.5 ;  /* 0x3f00000020209820 */ /* 0x000fe20000400000 */
[----:B------:R-:W1:Y:S01]  /*4060*/  MUFU.EX2 R24, R24 ;  /* 0x0000001800187308 */ /* 0x000e620000000800 */
[----:B---3--:R-:W-:Y:S01]  /*4070*/  @!P6 FMUL R28, R28, R28 ;  /* 0x0000001c1c1ce220 */ /* 0x008fe20000400000 */
[----:B------:R-:W-:Y:S01]  /*4080*/  FSETP.GEU.AND P6, PT, R40, -126, PT ;  /* 0xc2fc00002800780b */ /* 0x000fe20003fce000 */
[----:B------:R-:W-:-:S02]  /*4090*/  ULDC UR6, c[0x0][0x604] ;  /* 0x0001810000067ab9 */ /* 0x000fc40000000800 */
[--C-:B------:R-:W-:Y:S01]  /*40a0*/  FFMA R53, R53, UR6, -R86.reuse ;  /* 0x0000000635357c23 */ /* 0x100fe20008000856 */
[----:B------:R-:W-:Y:S01]  /*40b0*/  ULDC UR6, c[0x0][0x604] ;  /* 0x0001810000067ab9 */ /* 0x000fe20000000800 */
[----:B------:R-:W-:Y:S01]  /*40c0*/  @!P4 FMUL R33, R33, 0.5 ;  /* 0x3f0000002121c820 */ /* 0x000fe20000400000 */
[----:B------:R3:W4:Y:S01]  /*40d0*/  MUFU.EX2 R71, R25 ;  /* 0x0000001900477308 */ /* 0x0007220000000800 */
        /* <DEDUP_REMOVED lines=10> */
[--C-:B---3--:R-:W-:Y:S01]  /*4180*/  FFMA R25, R60, UR6, -R86.reuse ;  /* 0x000000063c197c23 */ /* 0x108fe20008000856 */
[----:B------:R-:W-:Y:S01]  /*4190*/  ULDC UR6, c[0x0][0x604] ;  /* 0x0001810000067ab9 */ /* 0x000fe20000000800 */
[----:B------:R-:W-:Y:S01]  /*41a0*/  @!P5 FMUL R41, R41, 0.5 ;  /* 0x3f0000002929d820 */ /* 0x000fe20000400000 */
[----:B------:R1:W3:Y:S01]  /*41b0*/  MUFU.EX2 R79, R33 ;  /* 0x00000021004f7308 */ /* 0x0002e20000000800 */
[----:B----4-:R-:W-:Y:S01]  /*41c0*/  @!P2 FMUL R71, R71, R71 ;  /* 0x000000474747a220 */ /* 0x010fe20000400000 */
[----:B------:R-:W-:Y:S01]  /*41d0*/  FSETP.GEU.AND P2, PT, R37, -126, PT ;  /* 0xc2fc00002500780b */ /* 0x000fe20003f4e000 */
[--C-:B------:R-:W-:Y:S01]  /*41e0*/  FFMA R29, R61, UR6, -R86.reuse ;  /* 0x000000063d1d7c23 */ /* 0x100fe20008000856 */
[----:B------:R-:W-:Y:S02]  /*41f0*/  ULDC UR6, c[0x0][0x604] ;  /* 0x0001810000067ab9 */ /* 0x000fe40000000800 */
[----:B------:R-:W-:Y:S01]  /*4200*/  FFMA R64, R64, UR6, -R86 ;  /* 0x0000000640407c23 */ /* 0x000fe20008000856 */
[----:B------:R-:W-:Y:S01]  /*4210*/  @!P3 FMUL R36, R36, 0.5 ;  /* 0x3f0000002424b820 */ /* 0x000fe20000400000 */
[----:B------:R-:W4:Y:S01]  /*4220*/  MUFU.EX2 R40, R40 ;  /* 0x0000002800287308 */ /* 0x000f220000000800 */
[----:B--2---:R-:W-:Y:S01]  /*4230*/  @!P1 FMUL R32, R32, R32 ;  /* 0x0000002020209220 */ /* 0x004fe20000400000 */
[----:B------:R-:W-:Y:S01]  /*4240*/  FSETP.GEU.AND P1, PT, R44, -126, PT ;  /* 0xc2fc00002c00780b */ /* 0x000fe20003f2e000 */
[----:B------:R-:W-:-:S02]  /*4250*/  ULDC UR6, c[0x0][0x604] ;  /* 0x0001810000067ab9 */ /* 0x000fc40000000800 */
[--C-:B-1----:R-:W-:Y:S01]  /*4260*/  FFMA R33, R65, UR6, -R86.reuse ;  /* 0x0000000641217c23 */ /* 0x102fe20008000856 */
[----:B------:R-:W-:Y:S01]  /*4270*/  ULDC UR6, c[0x0][0x604] ;  /* 0x0001810000067ab9 */ /* 0x000fe20000000800 */
[----:B------:R-:W-:Y:S01]  /*4280*/  @!P2 FMUL R37, R37, 0.5 ;  /* 0x3f0000002525a820 */ /* 0x000fe20000400000 */
[----:B------:R-:W1:Y:S01]  /*4290*/  MUFU.EX2 R87, R41 ;  /* 0x0000002900577308 */ /* 0x000e620000000800 */
[----:B---3--:R-:W-:Y:S01]  /*42a0*/  @!P4 FMUL R79, R79, R79 ;  /* 0x0000004f4f4fc220 */ /* 0x008fe20000400000 */
[----:B------:R-:W-:Y:S01]  /*42b0*/  FSETP.GEU.AND P4, PT, R45, -126, PT ;  /* 0xc2fc00002d00780b */ /* 0x000fe20003f8e000 */
[--C-:B------:R-:W-:Y:S01]  /*42c0*/  FFMA R68, R68, UR6, -R86.reuse ;  /* 0x0000000644447c23 */ /* 0x100fe20008000856 */
[----:B------:R-:W-:Y:S02]  /*42d0*/  ULDC UR6, c[0x0][0x604] ;  /* 0x0001810000067ab9 */ /* 0x000fe40000000800 */
[----:B------:R-:W-:Y:S01]  /*42e0*/  FFMA R72, R72, UR6, -R86 ;  /* 0x0000000648487c23 */ /* 0x000fe20008000856 */
[----:B------:R-:W-:Y:S01]  /*42f0*/  @!P1 FMUL R44, R44, 0.5 ;  /* 0x3f0000002c2c9820 */ /* 0x000fe20000400000 */
[----:B------:R-:W2:Y:S01]  /*4300*/  MUFU.EX2 R83, R37 ;  /* 0x0000002500537308 */ /* 0x000ea20000000800 */
[----:B----4-:R-:W-:Y:S01]  /*4310*/  @!P6 FMUL R40, R40, R40 ;  /* 0x000000282828e220 */ /* 0x010fe20000400000 */
[----:B------:R-:W-:Y:S01]  /*4320*/  FSETP.GEU.AND P6, PT, R52, -126, PT ;  /* 0xc2fc00003400780b */ /* 0x000fe20003fce000 */
[----:B------:R-:W-:-:S04]  /*4330*/  ULDC UR6, c[0x0][0x604] ;  /* 0x0001810000067ab9 */ /* 0x000fc80000000800 */
        /* <DEDUP_REMOVED lines=30> */
[----:B--2---:R-:W-:Y:S01]  /*4520*/  @!P6 FMUL R52, R52, R52 ;  /* 0x000000343434e220 */ /* 0x004fe20000400000 */
[----:B------:R-:W-:-:S05]  /*4530*/  FSETP.GEU.AND P6, PT, R64, -126, PT ;  /* 0xc2fc00004000780b */ /* 0x000fca0003fce000 */
[----:B------:R-:W-:Y:S01]  /*4540*/  @!P2 FMUL R29, R29, 0.5 ;  /* 0x3f0000001d1da820 */ /* 0x000fe20000400000 */
[----:B------:R-:W2:Y:S01]  /*4550*/  MUFU.EX2 R93, R56 ;  /* 0x00000038005d7308 */ /* 0x000ea20000000800 */
[----:B---3--:R-:W-:Y:S01]  /*4560*/  @!P3 FMUL R48, R48, R48 ;  /* 0x000000303030b220 */ /* 0x008fe20000400000 */
[----:B------:R-:W-:Y:S01]  /*4570*/  FSETP.GEU.AND P3, PT, R25, -126, PT ;  /* 0xc2fc00001900780b */ /* 0x000fe20003f6e000 */
[----:B-1----:R-:W-:Y:S01]  /*4580*/  FFMA R17, R69, UR6, -R86 ;  /* 0x0000000645117c23 */ /* 0x002fe20008000856 */
[----:B------:R-:W-:-:S03]  /*4590*/  ULDC UR6, c[0x0][0x604] ;  /* 0x0001810000067ab9 */ /* 0x000fc60000000800 */
[----:B------:R-:W-:Y:S01]  /*45a0*/  @!P6 FMUL R64, R64, 0.5 ;  /* 0x3f0000004040e820 */ /* 0x000fe20000400000 */
[----:B------:R1:W3:Y:S01]  /*45b0*/  MUFU.EX2 R66, R33 ;  /* 0x0000002100427308 */ /* 0x0002e20000000800 */
[----:B----4-:R-:W-:Y:S01]  /*45c0*/  @!P4 FMUL R60, R60, R60 ;  /* 0x0000003c3c3cc220 */ /* 0x010fe20000400000 */
[----:B------:R-:W-:-:S05]  /*45d0*/  FSETP.GEU.AND P4, PT, R72, -126, PT ;  /* 0xc2fc00004800780b */ /* 0x000fca0003f8e000 */
[----:B------:R-:W-:Y:S01]  /*45e0*/  @!P3 FMUL R25, R25, 0.5 ;  /* 0x3f0000001919b820 */ /* 0x000fe20000400000 */
[----:B------:R-:W4:Y:S01]  /*45f0*/  MUFU.EX2 R56, R29 ;  /* 0x0000001d00387308 */ /* 0x000f220000000800 */
[----:B--2---:R-:W-:Y:S01]  /*4600*/  @!P1 FMUL R93, R93, R93 ;  /* 0x0000005d5d5d9220 */ /* 0x004fe20000400000 */
[----:B------:R-:W-:Y:S01]  /*4610*/  FSETP.GEU.AND P1, PT, R68, -126, PT ;  /* 0xc2fc00004400780b */ /* 0x000fe20003f2e000 */
[----:B-1----:R-:W-:-:S04]  /*4620*/  FADD R33, R35, R90 ;  /* 0x0000005a23217221 */ /* 0x002fc80000000000 */
[----:B------:R-:W-:Y:S01]  /*4630*/  @!P4 FMUL R72, R72, 0.5 ;  /* 0x3f0000004848c820 */ /* 0x000fe20000400000 */
[----:B------:R-:W1:Y:S01]  /*4640*/  MUFU.EX2 R65, R64 ;  /* 0x0000004000417308 */ /* 0x000e620000000800 */
[----:B---3--:R-:W-:Y:S01]  /*4650*/  @!P5 FMUL R66, R66, R66 ;  /* 0x000000424242d220 */ /* 0x008fe20000400000 */
[----:B------:R-:W-:Y:S01]  /*4660*/  FADD R104, R33, R94 ;  /* 0x0000005e21687221 */ /* 0x000fe20000000000 */
[----:B------:R-:W-:Y:S02]  /*4670*/  FADD R94, R55, R92 ;  /* 0x0000005c375e7221 */ /* 0x000fe40000000000 */
[----:B------:R-:W-:Y:S02]  /*4680*/  FADD R33, R79, R66 ;  /* 0x000000424f217221 */ /* 0x000fe40000000000 */
[----:B------:R-:W-:Y:S01]  /*4690*/  @!P1 FMUL R68, R68, 0.5 ;  /* 0x3f00000044449820 */ /* 0x000fe20000400000 */
[----:B------:R2:W3:Y:S01]  /*46a0*/  MUFU.EX2 R61, R25 ;  /* 0x00000019003d7308 */ /* 0x0004e20000000800 */
[----:B----4-:R-:W-:-:S07]  /*46b0*/  @!P2 FMUL R56, R56, R56 ;  /* 0x000000383838a220 */ /* 0x010fce0000400000 */
[----:B------:R-:W4:Y:S01]  /*46c0*/  MUFU.EX2 R69, R68 ;  /* 0x0000004400457308 */ /* 0x000f220000000800 */
[--C-:B--2---:R-:W-:Y:S01]  /*46d0*/  FFMA R25, R73, UR6, -R86.reuse ;  /* 0x0000000649197c23 */ /* 0x104fe20008000856 */
[----:B------:R-:W-:Y:S01]  /*46e0*/  ULDC UR6, c[0x0][0x604] ;  /* 0x0001810000067ab9 */ /* 0x000fe20000000800 */
[----:B-1----:R-:W-:Y:S01]  /*46f0*/  @!P6 FMUL R65, R65, R65 ;  /* 0x000000414141e220 */ /* 0x002fe20000400000 */
[--C-:B------:R-:W-:Y:S01]  /*4700*/  FFMA R80, R80, UR6, -R86.reuse ;  /* 0x0000000650507c23 */ /* 0x100fe20008000856 */
[----:B------:R-:W-:Y:S01]  /*4710*/  ULDC UR6, c[0x0][0x604] ;  /* 0x0001810000067ab9 */ /* 0x000fe20000000800 */
[----:B------:R-:W-:Y:S01]  /*4720*/  FSETP.GEU.AND P2, PT, R25, -126, PT ;  /* 0xc2fc00001900780b */ /* 0x000fe20003f4e000 */
[--C-:B------:R-:W-:Y:S01]  /*4730*/  FFMA R29, R81, UR6, -R86.reuse ;  /* 0x00000006511d7c23 */ /* 0x100fe20008000856 */
[----:B------:R-:W1:Y:S01]  /*4740*/  MUFU.EX2 R73, R72 ;  /* 0x0000004800497308 */ /* 0x000e620000000800 */
[----:B------:R-:W-:Y:S01]  /*4750*/  FSETP.GEU.AND P6, PT, R80, -126, PT ;  /* 0xc2fc00005000780b */ /* 0x000fe20003fce000 */
[----:B---3--:R-:W-:Y:S01]  /*4760*/  @!P3 FMUL R61, R61, R61 ;  /* 0x0000003d3d3db220 */ /* 0x008fe20000400000 */
[----:B------:R-:W-:Y:S01]  /*4770*/  FSETP.GEU.AND P3, PT, R17, -126, PT ;  /* 0xc2fc00001100780b */ /* 0x000fe20003f6e000 */
[----:B------:R-:W-:Y:S01]  /*4780*/  ULDC UR6, c[0x0][0x604] ;  /* 0x0001810000067ab9 */ /* 0x000fe20000000800 */
[----:B------:R-:W-:Y:S01]  /*4790*/  FSETP.GEU.AND P5, PT, R29, -126, PT ;  /* 0xc2fc00001d00780b */ /* 0x000fe20003fae000 */
[----:B------:R-:W-:Y:S01]  /*47a0*/  FFMA R76, R76, UR6, -R86 ;  /* 0x000000064c4c7c23 */ /* 0x000fe20008000856 */
[----:B------:R-:W-:Y:S01]  /*47b0*/  ULDC UR6, c[0x0][0x604] ;  /* 0x0001810000067ab9 */ /* 0x000fe20000000800 */
[----:B----4-:R-:W-:-:S03]  /*47c0*/  @!P1 FMUL R69, R69, R69 ;  /* 0x0000004545459220 */ /* 0x010fc60000400000 */
[----:B------:R-:W-:-:S03]  /*47d0*/  @!P2 FMUL R25, R25, 0.5 ;  /* 0x3f0000001919a820 */ /* 0x000fc60000400000 */
[----:B------:R-:W-:Y:S01]  /*47e0*/  @!P6 FMUL R80, R80, 0.5 ;  /* 0x3f0000005050e820 */ /* 0x000fe20000400000 */
[----:B------:R2:W3:Y:S01]  /*47f0*/  MUFU.EX2 R68, R25 ;  /* 0x0000001900447308 */ /* 0x0004e20000000800 */
[----:B------:R-:W-:Y:S01]  /*4800*/  @!P3 FMUL R17, R17, 0.5 ;  /* 0x3f0000001111b820 */ /* 0x000fe20000400000 */
[----:B-1----:R-:W-:Y:S01]  /*4810*/  @!P4 FMUL R73, R73, R73 ;  /* 0x000000494949c220 */ /* 0x002fe20000400000 */
[----:B------:R-:W-:Y:S01]  /*4820*/  @!P5 FMUL R29, R29, 0.5 ;  /* 0x3f0000001d1dd820 */ /* 0x000fe20000400000 */
[----:B------:R-:W-:-:S04]  /*4830*/  FSETP.GEU.AND P4, PT, R76, -126, PT ;  /* 0xc2fc00004c00780b */ /* 0x000fc80003f8e000 */
[----:B------:R1:W4:Y:S01]  /*4840*/  MUFU.EX2 R72, R29 ;  /* 0x0000001d00487308 */ /* 0x0003220000000800 */
[----:B--2---:R-:W-:-:S04]  /*4850*/  FADD R25, R26, R59 ;  /* 0x0000003b1a197221 */ /* 0x004fc80000000000 */
[----:B------:R-:W-:Y:S01]  /*4860*/  FADD R45, R25, R70 ;  /* 0x00000046192d7221 */ /* 0x000fe20000000000 */
[----:B------:R-:W-:Y:S02]  /*4870*/  FADD R25, R27, R58 ;  /* 0x0000003a1b197221 */ /* 0x000fe40000000000 */
[----:B------:R2:W5:Y:S01]  /*4880*/  MUFU.EX2 R81, R80 ;  /* 0x0000005000517308 */ /* 0x0005620000000800 */
[----:B---3--:R-:W-:Y:S01]  /*4890*/  @!P2 FMUL R68, R68, R68 ;  /* 0x000000444444a220 */ /* 0x008fe20000400000 */
[----:B------:R-:W-:Y:S01]  /*48a0*/  @!P4 FMUL R76, R76, 0.5 ;  /* 0x3f0000004c4cc820 */ /* 0x000fe20000400000 */
[----:B-1----:R-:W-:-:S05]  /*48b0*/  FADD R29, R34, R67 ;  /* 0x00000043221d7221 */ /* 0x002fca0000000000 */
[----:B------:R1:W3:Y:S01]  /*48c0*/  MUFU.EX2 R64, R17 ;  /* 0x0000001100407308 */ /* 0x0002e20000000800 */
[----:B----4-:R-:W-:Y:S01]  /*48d0*/  @!P5 FMUL R72, R72, R72 ;  /* 0x000000484848d220 */ /* 0x010fe20000400000 */
[----:B--2---:R-:W-:-:S04]  /*48e0*/  FADD R80, R50, R101 ;  /* 0x0000006532507221 */ /* 0x004fc80000000000 */
[----:B------:R-:W-:Y:S01]  /*48f0*/  FADD R102, R29, R80 ;  /* 0x000000501d667221 */ /* 0x000fe20000000000 */
[----:B------:R-:W-:Y:S01]  /*4900*/  FADD R29, R30, R63 ;  /* 0x0000003f1e1d7221 */ /* 0x000fe20000000000 */
[----:B------:R-:W-:Y:S01]  /*4910*/  FADD R80, R46, R99 ;  /* 0x000000632e507221 */ /* 0x000fe20000000000 */
[--C-:B-1----:R-:W-:Y:S01]  /*4920*/  FFMA R17, R77, UR6, -R86.reuse ;  /* 0x000000064d117c23 */ /* 0x102fe20008000856 */
[----:B------:R-:W-:Y:S01]  /*4930*/  ULDC UR6, c[0x0][0x604] ;  /* 0x0001810000067ab9 */ /* 0x000fe20000000800 */
[----:B-----5:R-:W-:Y:S01]  /*4940*/  @!P6 FMUL R81, R81, R81 ;  /* 0x000000515151e220 */ /* 0x020fe20000400000 */
[--C-:B------:R-:W-:Y:S01]  /*4950*/  FFMA R84, R84, UR6, -R86.reuse ;  /* 0x0000000654547c23 */ /* 0x100fe20008000856 */
[----:B------:R-:W-:Y:S01]  /*4960*/  FFMA R86, R85, UR7, -R86 ;  /* 0x0000000755567c23 */ /* 0x000fe20008000856 */
[----:B------:R-:W-:Y:S01]  /*4970*/  FSETP.GEU.AND P2, PT, R17, -126, PT ;  /* 0xc2fc00001100780b */ /* 0x000fe20003f4e000 */
[----:B------:R1:W2:Y:S01]  /*4980*/  MUFU.EX2 R77, R76 ;  /* 0x0000004c004d7308 */ /* 0x0002a20000000800 */
[----:B------:R-:W-:Y:S01]  /*4990*/  FADD R53, R29, R80 ;  /* 0x000000501d357221 */ /* 0x000fe20000000000 */
[----:B------:R-:W-:Y:S01]  /*49a0*/  FSETP.GEU.AND P6, PT, R84, -126, PT ;  /* 0xc2fc00005400780b */ /* 0x000fe20003fce000 */
[----:B------:R-:W-:Y:S01]  /*49b0*/  FADD R80, R54, R103 ;  /* 0x0000006736507221 */ /* 0x000fe20000000000 */
[----:B------:R-:W-:Y:S01]  /*49c0*/  FSETP.GEU.AND P5, PT, R86, -126, PT ;  /* 0xc2fc00005600780b */ /* 0x000fe20003fae000 */
[----:B------:R-:W-:Y:S01]  /*49d0*/  FADD R29, R39, R74 ;  /* 0x0000004a271d7221 */ /* 0x000fe20000000000 */
[----:B---3--:R-:W-:Y:S01]  /*49e0*/  @!P3 FMUL R64, R64, R64 ;  /* 0x000000404040b220 */ /* 0x008fe20000400000 */
[----:B------:R-:W-:Y:S01]  /*49f0*/  FADD R45, R45, R102 ;  /* 0x000000662d2d7221 */ /* 0x000fe20000000000 */
[----:B-1----:R-:W-:Y:S01]  /*4a00*/  FADD R76, R43, R78 ;  /* 0x0000004e2b4c7221 */ /* 0x002fe20000000000 */
[----:B------:R-:W-:Y:S01]  /*4a10*/  FADD R105, R29, R94 ;  /* 0x0000005e1d697221 */ /* 0x000fe20000000000 */
[----:B------:R-:W-:-:S02]  /*4a20*/  FADD R29, R32, R65 ;  /* 0x00000041201d7221 */ /* 0x000fc40000000000 */
[----:B------:R-:W-:Y:S01]  /*4a30*/  @!P2 FMUL R17, R17, 0.5 ;  /* 0x3f0000001111a820 */ /* 0x000fe20000400000 */
[----:B------:R-:W-:Y:S01]  /*4a40*/  FADD R49, R25, R76 ;  /* 0x0000004c19317221 */ /* 0x000fe20000000000 */
[----:B------:R-:W-:Y:S01]  /*4a50*/  FADD R25, R38, R95 ;  /* 0x0000005f26197221 */ /* 0x000fe20000000000 */
[----:B------:R-:W-:Y:S01]  /*4a60*/  @!P6 FMUL R84, R84, 0.5 ;  /* 0x3f0000005454e820 */ /* 0x000fe20000400000 */
[----:B------:R1:W3:Y:S01]  /*4a70*/  MUFU.EX2 R70, R17 ;  /* 0x0000001100467308 */ /* 0x0002e20000000800 */
[----:B------:R-:W-:Y:S01]  /*4a80*/  @!P5 FMUL R86, R86, 0.5 ;  /* 0x3f0000005656d820 */ /* 0x000fe20000400000 */
[----:B------:R-:W-:Y:S01]  /*4a90*/  FADD R76, R47, R82 ;  /* 0x000000522f4c7221 */ /* 0x000fe20000000000 */
[----:B------:R-:W-:Y:S01]  /*4aa0*/  FADD R106, R25, R80 ;  /* 0x00000050196a7221 */ /* 0x000fe20000000000 */
[----:B------:R-:W-:Y:S01]  /*4ab0*/  FADD R25, R71, R60 ;  /* 0x0000003c47197221 */ /* 0x000fe20000000000 */
[----:B------:R-:W-:Y:S01]  /*4ac0*/  FADD R80, R87, R68 ;  /* 0x0000004457507221 */ /* 0x000fe20000000000 */
[----:B------:R-:W-:Y:S01]  /*4ad0*/  FADD R94, R91, R72 ;  /* 0x000000485b5e7221 */ /* 0x000fe20000000000 */
[----:B--2---:R-:W-:Y:S01]  /*4ae0*/  @!P4 FMUL R77, R77, R77 ;  /* 0x0000004d4d4dc220 */ /* 0x004fe20000400000 */
[----:B------:R2:W4:Y:S01]  /*4af0*/  MUFU.EX2 R85, R84 ;  /* 0x0000005400557308 */ /* 0x0005220000000800 */
[----:B-1----:R-:W-:Y:S01]  /*4b00*/  FADD R17, R31, R62 ;  /* 0x0000003e1f117221 */ /* 0x002fe20000000000 */
[----:B------:R-:W-:Y:S01]  /*4b10*/  FADD R41, R25, R80 ;  /* 0x0000005019297221 */ /* 0x000fe20000000000 */
[----:B------:R-:W-:Y:S01]  /*4b20*/  FADD R98, R33, R94 ;  /* 0x0000005e21627221 */ /* 0x000fe20000000000 */
[----:B------:R-:W-:Y:S01]  /*4b30*/  FADD R25, R75, R56 ;  /* 0x000000384b197221 */ /* 0x000fe20000000000 */
[----:B------:R-:W-:Y:S01]  /*4b40*/  FADD R100, R17, R76 ;  /* 0x0000004c11647221 */ /* 0x000fe20000000000 */
[----:B------:R-:W-:Y:S01]  /*4b50*/  FADD R17, R24, R93 ;  /* 0x0000005d18117221 */ /* 0x000fe20000000000 */
[----:B------:R-:W-:Y:S01]  /*4b60*/  FADD R76, R40, R73 ;  /* 0x00000049284c7221 */ /* 0x000fe20000000000 */
[----:B------:R-:W1:Y:S01]  /*4b70*/  MUFU.EX2 R86, R86 ;  /* 0x0000005600567308 */ /* 0x000e620000000800 */
[----:B--2---:R-:W-:Y:S01]  /*4b80*/  FADD R84, R48, R81 ;  /* 0x0000005130547221 */ /* 0x004fe20000000000 */
[----:B---3--:R-:W-:Y:S01]  /*4b90*/  @!P2 FMUL R70, R70, R70 ;  /* 0x000000464646a220 */ /* 0x008fe20000400000 */
[----:B------:R-:W-:Y:S01]  /*4ba0*/  FADD R37, R17, R76 ;  /* 0x0000004c11257221 */ /* 0x000fe20000000000 */
[----:B------:R-:W-:Y:S01]  /*4bb0*/  FADD R17, R28, R61 ;  /* 0x0000003d1c117221 */ /* 0x000fe20000000000 */
[----:B------:R-:W-:Y:S01]  /*4bc0*/  FADD R96, R29, R84 ;  /* 0x000000541d607221 */ /* 0x000fe20000000000 */
[----:B------:R-:W-:Y:S01]  /*4bd0*/  FADD R76, R44, R77 ;  /* 0x0000004d2c4c7221 */ /* 0x000fe20000000000 */
[----:B------:R-:W-:Y:S01]  /*4be0*/  FADD R29, R36, R69 ;  /* 0x00000045241d7221 */ /* 0x000fe20000000000 */
[----:B------:R-:W-:Y:S01]  /*4bf0*/  FADD R80, R89, R70 ;  /* 0x0000004659507221 */ /* 0x000fe20000000000 */
[----:B----4-:R-:W-:Y:S01]  /*4c00*/  @!P6 FMUL R85, R85, R85 ;  /* 0x000000555555e220 */ /* 0x010fe20000400000 */
[----:B------:R-:W-:Y:S01]  /*4c10*/  FADD R33, R83, R64 ;  /* 0x0000004053217221 */ /* 0x000fe20000000000 */
[----:B------:R-:W-:Y:S01]  /*4c20*/  FADD R17, R17, R76 ;  /* 0x0000004c11117221 */ /* 0x000fe20000000000 */
[----:B------:R-:W-:Y:S01]  /*4c30*/  FADD R25, R25, R80 ;  /* 0x0000005019197221 */ /* 0x000fe20000000000 */
[----:B------:R-:W-:Y:S01]  /*4c40*/  FADD R84, R52, R85 ;  /* 0x0000005534547221 */ /* 0x000fe20000000000 */
[----:B------:R-:W-:Y:S01]  /*4c50*/  FADD R37, R37, R96 ;  /* 0x0000006025257221 */ /* 0x000fe20000000000 */
[----:B------:R-:W-:Y:S01]  /*4c60*/  FADD R41, R41, R98 ;  /* 0x0000006229297221 */ /* 0x000fe20000000000 */
[----:B------:R-:W-:Y:S01]  /*4c70*/  FADD R49, R49, R104 ;  /* 0x0000006831317221 */ /* 0x000fe20000000000 */
[----:B-1----:R-:W-:Y:S01]  /*4c80*/  @!P5 FMUL R86, R86, R86 ;  /* 0x000000565656d220 */ /* 0x002fe20000400000 */
[----:B------:R-:W-:Y:S01]  /*4c90*/  FADD R84, R29, R84 ;  /* 0x000000541d547221 */ /* 0x000fe20000000000 */
        /* <DEDUP_REMOVED lines=8> */
[----:B------:R-:W-:Y:S01]  /*4d20*/  F2FP.F16.F32.PACK_AB R29, R35, R34 ;  /* 0x00000022231d723e */ /* 0x000fe200000000ff */
[----:B------:R-:W-:Y:S01]  /*4d30*/  FADD R17, R45, R100 ;  /* 0x000000642d117221 */ /* 0x000fe20000000000 */
[----:B------:R-:W-:Y:S01]  /*4d40*/  FADD R94, R25, R94 ;  /* 0x0000005e195e7221 */ /* 0x000fe20000000000 */
[----:B------:R-:W-:-:S02]  /*4d50*/  F2FP.F16.F32.PACK_AB R25, R27, R26 ;  /* 0x0000001a1b19723e */ /* 0x000fc400000000ff */
[----:B------:R-:W-:Y:S01]  /*4d60*/  F2FP.F16.F32.PACK_AB R27, R31, R30 ;  /* 0x0000001e1f1b723e */ /* 0x000fe200000000ff */
[----:B------:R-:W-:Y:S01]  /*4d70*/  FADD R94, R41, R94 ;  /* 0x0000005e295e7221 */ /* 0x000fe20000000000 */
[----:B------:R-:W-:Y:S02]  /*4d80*/  F2FP.F16.F32.PACK_AB R26, R75, R28 ;  /* 0x0000001c4b1a723e */ /* 0x000fe400000000ff */
[----:B------:R-:W-:Y:S01]  /*4d90*/  F2FP.F16.F32.PACK_AB R31, R39, R38 ;  /* 0x00000026271f723e */ /* 0x000fe200000000ff */
[----:B------:R-:W-:Y:S01]  /*4da0*/  FADD R173, R37, R94 ;  /* 0x0000005e25ad7221 */ /* 0x000fe20000000000 */
[----:B------:R-:W-:Y:S02]  /*4db0*/  F2FP.F16.F32.PACK_AB R28, R79, R32 ;  /* 0x000000204f1c723e */ /* 0x000fe400000000ff */
[----:B------:R-:W-:Y:S02]  /*4dc0*/  F2FP.F16.F32.PACK_AB R30, R83, R36 ;  /* 0x00000024531e723e */ /* 0x000fe400000000ff */
[----:B------:R-:W-:-:S02]  /*4dd0*/  F2FP.F16.F32.PACK_AB R33, R43, R42 ;  /* 0x0000002a2b21723e */ /* 0x000fc400000000ff */
[----:B------:R-:W-:Y:S02]  /*4de0*/  F2FP.F16.F32.PACK_AB R35, R47, R46 ;  /* 0x0000002e2f23723e */ /* 0x000fe400000000ff */
[----:B------:R-:W-:Y:S02]  /*4df0*/  F2FP.F16.F32.PACK_AB R37, R51, R50 ;  /* 0x000000323325723e */ /* 0x000fe400000000ff */
[----:B------:R-:W-:Y:S02]  /*4e00*/  F2FP.F16.F32.PACK_AB R39, R55, R54 ;  /* 0x000000363727723e */ /* 0x000fe400000000ff */
        /* <DEDUP_REMOVED lines=21> */
[----:B------:R-:W-:-:S07]  /*4f60*/  SHF.L.U32 R57, RZ, 0x1f, RZ ;  /* 0x0000001fff397819 */ /* 0x000fce00000006ff */
.L_x_23:
[----:B-1----:R1:W2:Y:S02]  /*4f70*/  SYNCS.PHASECHK.TRANS64.TRYWAIT P1, [R2+URZ+0x2d008], R57 ;  /* 0x02d00839020075a7 */ /* 0x0022a4000802017f */
[----:B--2---:R-:W-:Y:S05]  /*4f80*/  @!P1 NANOSLEEP.SYNCS 0x989680 ;  /* 0x009896800000995d */ /* 0x004fea0003900000 */
[----:B------:R-:W2:Y:S02]  /*4f90*/  @!P1 SYNCS.PHASECHK.TRANS64 P1, [R2+URZ+0x2d008], R57 ;  /* 0x02d00839020095a7 */ /* 0x000ea4000802007f */
[----:B--2---:R-:W-:Y:S05]  /*4fa0*/  @!P1 BRA `(.L_x_23) ;  /* 0xfffffffc00f09947 */ /* 0x004fea000383ffff */
[----:B------:R-:W-:Y:S01]  /*4fb0*/  UIADD3 UR6, UR22, 0xa00, URZ ;  /* 0x00000a0016067890 */ /* 0x000fe2000fffe03f */
[----:B------:R-:W-:Y:S01]  /*4fc0*/  WARPGROUP.ARRIVE ;  /* 0x00000000000079c5 */ /* 0x000fe20000000000 */
[----:B------:R-:W-:Y:S01]  /*4fd0*/  UMOV UR7, 0x80000020 ;  /* 0x8000002000077882 */ /* 0x000fe20000000000 */
[----:B------:R-:W-:Y:S01]  /*4fe0*/  UIADD3 UR8, UR22, 0xc00, URZ ;  /* 0x00000c0016087890 */ /* 0x000fe2000fffe03f */
[----:B------:R-:W-:Y:S01]  /*4ff0*/  ISETP.GE.AND P1, PT, R178, 0x3, PT ;  /* 0x00000003b200780c */ /* 0x000fe20003f26270 */
[----:B------:R-:W-:Y:S01]  /*5000*/  UMOV UR15, 0x80000020 ;  /* 0x80000020000f7882 */ /* 0x000fe20000000000 */
[----:B------:R-:W-:Y:S01]  /*5010*/  UIADD3 UR10, UR22, 0xe00, URZ ;  /* 0x00000e00160a7890 */ /* 0x000fe2000fffe03f */
[----:B------:R-:W-:Y:S01]  /*5020*/  IADD3 R172, R2, 0x2d020, RZ ;  /* 0x0002d02002ac7810 */ /* 0x000fe20007ffe0ff */
[----:B------:R-:W-:Y:S01]  /*5030*/  UMOV UR11, 0x80000020 ;  /* 0x80000020000b7882 */ /* 0x000fe20000000000 */
[----:B------:R-:W-:Y:S01]  /*5040*/  HGMMA.64x32x16.F32 R152, R24, gdesc[UR4].tnspB, RZ, !UPT, gsb0 ;  /* 0x4060000418987df0 */ /* 0x000fe2000c0008ff */
[----:B------:R-:W-:Y:S01]  /*5050*/  UMOV UR14, UR8 ;  /* 0x00000008000e7c82 */ /* 0x000fe20008000000 */
[----:B------:R-:W-:Y:S01]  /*5060*/  UIADD3 UR12, UR22, 0x1000, URZ ;  /* 0x00001000160c7890 */ /* 0x000fe2000fffe03f */
[----:B------:R-:W-:Y:S01]  /*5070*/  VIADD R174, R174, 0x80 ;  /* 0x00000080aeae7836 */ /* 0x000fe20000000000 */
[----:B------:R-:W-:Y:S01]  /*5080*/  UIADD3 UR6, UR22, 0x1200, URZ ;  /* 0x0000120016067890 */ /* 0x000fe2000fffe03f */
[----:B------:R-:W-:Y:S01]  /*5090*/  IADD3 R178, R178, -0x1, RZ ;  /* 0xffffffffb2b27810 */ /* 0x000fe20007ffe0ff */
[----:B------:R-:W-:Y:S01]  /*50a0*/  UMOV UR7, 0x80000020 ;  /* 0x8000002000077882 */ /* 0x000fe20000000000 */
[----:B------:R-:W-:Y:S01]  /*50b0*/  UIADD3 UR8, UR22, 0xc40, URZ ;  /* 0x00000c4016087890 */ /* 0x000fe2000fffe03f */
[----:B------:R-:W-:-:S02]  /*50c0*/  WARPGROUP.DEPBAR.LE gsb0, 0x0 ;  /* 0x00008000000079c5 */ /* 0x000fc40000010000 */
[----:B------:R-:W-:-:S06]  /*50d0*/  WARPGROUP.ARRIVE ;  /* 0x00000000000079c5 */ /* 0x000fcc0000000000 */
[----:B------:R-:W-:Y:S01]  /*50e0*/  HGMMA.64x32x16.F32 R136, R24, gdesc[UR12].tnspB, RZ, !UPT, gsb0 ;  /* 0x4060000c18887df0 */ /* 0x000fe2000c0008ff */
[----:B------:R-:W-:Y:S01]  /*50f0*/  UMOV UR14, UR8 ;  /* 0x00000008000e7c82 */ /* 0x000fe20008000000 */
[----:B------:R-:W-:Y:S01]  /*5100*/  UMOV UR15, 0x80000020 ;  /* 0x80000020000f7882 */ /* 0x000fe20000000000 */
[----:B------:R-:W-:Y:S01]  /*5110*/  UIADD3 UR8, UR22, 0xc80, URZ ;  /* 0x00000c8016087890 */ /* 0x000fe2000fffe03f */
[----:B------:R-:W-:Y:S02]  /*5120*/  WARPGROUP.DEPBAR.LE gsb0, 0x0 ;  /* 0x00008000000079c5 */ /* 0x000fe40000010000 */
        /* <DEDUP_REMOVED lines=8> */
[----:B------:R-:W-:Y:S01]  /*51b0*/  UIADD3 UR10, UR22, 0xe40, URZ ;  /* 0x00000e40160a7890 */ /* 0x000fe2000fffe03f */
[----:B------:R-:W-:Y:S01]  /*51c0*/  UMOV UR11, 0x80000020 ;  /* 0x80000020000b7882 */ /* 0x000fe20000000000 */
[----:B------:R-:W-:Y:S02]  /*51d0*/  WARPGROUP.DEPBAR.LE gsb0, 0x0 ;  /* 0x00008000000079c5 */ /* 0x000fe40000010000 */
[----:B------:R-:W-:-:S06]  /*51e0*/  WARPGROUP.ARRIVE ;  /* 0x00000000000079c5 */ /* 0x000fcc0000000000 */
[----:B------:R-:W-:Y:S01]  /*51f0*/  HGMMA.64x32x16.F32 R88, R24, gdesc[UR4].tnspB, RZ, !UPT, gsb0 ;  /* 0x4060000418587df0 */ /* 0x000fe2000c0008ff */
[----:B------:R-:W-:Y:S01]  /*5200*/  UIADD3 UR6, UR22, 0xa40, URZ ;  /* 0x00000a4016067890 */ /* 0x000fe2000fffe03f */
[----:B------:R-:W-:Y:S01]  /*5210*/  UMOV UR7, 0x80000020 ;  /* 0x8000002000077882 */ /* 0x000fe20000000000 */
[----:B------:R-:W-:Y:S02]  /*5220*/  WARPGROUP.DEPBAR.LE gsb0, 0x0 ;  /* 0x00008000000079c5 */ /* 0x000fe40000010000 */
[----:B------:R-:W-:Y:S01]  /*5230*/  WARPGROUP.ARRIVE ;  /* 0x00000000000079c5 */ /* 0x000fe20000000000 */
[----:B------:R-:W-:-:S05]  /*5240*/  PRMT R24, RZ, 0x654, R172 ;  /* 0x00000654ff187816 */ /* 0x000fca00000000ac */
[----:B------:R-:W-:Y:S01]  /*5250*/  HGMMA.64x32x16.F32 R152, R28, gdesc[UR4].tnspB, R152, gsb0 ;  /* 0x406000041c987df0 */ /* 0x000fe20008000898 */
[----:B------:R-:W-:Y:S01]  /*5260*/  UIADD3 UR6, UR22, 0x1240, URZ ;  /* 0x0000124016067890 */ /* 0x000fe2000fffe03f */
[----:B------:R-:W-:Y:S01]  /*5270*/  UMOV UR7, 0x80000020 ;  /* 0x8000002000077882 */ /* 0x000fe20000000000 */
[----:B------:R-:W-:Y:S02]  /*5280*/  WARPGROUP.DEPBAR.LE gsb0, 0x0 ;  /* 0x00008000000079c5 */ /* 0x000fe40000010000 */
[----:B------:R-:W-:-:S06]  /*5290*/  WARPGROUP.ARRIVE ;  /* 0x00000000000079c5 */ /* 0x000fcc0000000000 */
[----:B------:R-:W-:Y:S01]  /*52a0*/  HGMMA.64x32x16.F32 R136, R28, gdesc[UR12].tnspB, R136, gsb0 ;  /* 0x4060000c1c887df0 */ /* 0x000fe20008000888 */
[----:B------:R-:W-:Y:S01]  /*52b0*/  UMOV UR14, UR8 ;  /* 0x00000008000e7c82 */ /* 0x000fe20008000000 */
[----:B------:R-:W-:Y:S01]  /*52c0*/  UMOV UR15, 0x80000020 ;  /* 0x80000020000f7882 */ /* 0x000fe20000000000 */
[----:B------:R-:W-:Y:S01]  /*52d0*/  UIADD3 UR8, UR22, 0xcc0, URZ ;  /* 0x00000cc016087890 */ /* 0x000fe2000fffe03f */
        /* <DEDUP_REMOVED lines=9> */
[----:B------:R-:W-:Y:S01]  /*5370*/  UIADD3 UR10, UR22, 0xe80, URZ ;  /* 0x00000e80160a7890 */ /* 0x000fe2000fffe03f */
[----:B------:R-:W-:Y:S01]  /*5380*/  UMOV UR11, 0x80000020 ;  /* 0x80000020000b7882 */ /* 0x000fe20000000000 */
        /* <DEDUP_REMOVED lines=146> */
[----:B------:R-:W-:Y:S03]  /*5cb0*/  HGMMA.64x32x16.F32 R136, R44, gdesc[UR12].tnspB, R136, gsb0 ;  /* 0x4060000c2c887df0 */ /* 0x000fe60008000888 */
[----:B------:R-:W-:Y:S02]  /*5cc0*/  WARPGROUP.DEPBAR.LE gsb0, 0x0 ;  /* 0x00008000000079c5 */ /* 0x000fe40000010000 */
[----:B------:R-:W-:-:S06]  /*5cd0*/  WARPGROUP.ARRIVE ;  /* 0x00000000000079c5 */ /* 0x000fcc0000000000 */
[----:B------:R-:W-:Y:S01]  /*5ce0*/  HGMMA.64x32x16.F32 R120, R44, gdesc[UR8].tnspB, R120, gsb0 ;  /* 0x406000082c787df0 */ /* 0x000fe20008000878 */
[----:B------:R-:W-:Y:S01]  /*5cf0*/  UMOV UR10, UR12 ;  /* 0x0000000c000a7c82 */ /* 0x000fe20008000000 */
[----:B------:R-:W-:Y:S01]  /*5d00*/  UMOV UR11, 0x80000020 ;  /* 0x80000020000b7882 */ /* 0x000fe20000000000 */
[----:B------:R-:W-:Y:S02]  /*5d10*/  WARPGROUP.DEPBAR.LE gsb0, 0x0 ;  /* 0x00008000000079c5 */ /* 0x000fe40000010000 */
[----:B------:R-:W-:-:S06]  /*5d20*/  WARPGROUP.ARRIVE ;  /* 0x00000000000079c5 */ /* 0x000fcc0000000000 */
[----:B------:R-:W-:Y:S03]  /*5d30*/  HGMMA.64x32x16.F32 R104, R44, gdesc[UR8].tnspB, R104, gsb0 ;  /* 0x406000082c687df0 */ /* 0x000fe60008000868 */
[----:B------:R-:W-:Y:S02]  /*5d40*/  WARPGROUP.DEPBAR.LE gsb0, 0x0 ;  /* 0x00008000000079c5 */ /* 0x000fe40000010000 */
[----:B------:R-:W-:-:S06]  /*5d50*/  WARPGROUP.ARRIVE ;  /* 0x00000000000079c5 */ /* 0x000fcc0000000000 */
[----:B------:R-:W-:Y:S03]  /*5d60*/  HGMMA.64x32x16.F32 R88, R44, gdesc[UR4].tnspB, R88, gsb0 ;  /* 0x406000042c587df0 */ /* 0x000fe60008000858 */
[----:B------:R-:W-:Y:S02]  /*5d70*/  WARPGROUP.DEPBAR.LE gsb0, 0x0 ;  /* 0x00008000000079c5 */ /* 0x000fe40000010000 */
[----:B------:R2:W-:Y:S01]  /*5d80*/  SYNCS.ARRIVE.TRANS64.RED.A1T0 RZ, [R24+URZ], RZ ;  /* 0x000000ff18ff79a7 */ /* 0x0005e2000810043f */
[----:B------:R-:W-:Y:S05]  /*5d90*/  @!P1 BRA `(.L_x_24) ;  /* 0x0000004000a49947 */ /* 0x000fea0003800000 */
[----:B------:R-:W-:Y:S01]  /*5da0*/  IMAD.MOV.U32 R181, RZ, RZ, R176 ;  /* 0x000000ffffb57224 */ /* 0x000fe200078e00b0 */
[----:B------:R-:W-:Y:S01]  /*5db0*/  MOV R179, R177 ;  /* 0x000000b100b37202 */ /* 0x000fe20000000f00 */
[----:B------:R-:W-:Y:S01]  /*5dc0*/  IMAD.MOV.U32 R175, RZ, RZ, 0x2 ;  /* 0x00000002ffaf7424 */ /* 0x000fe200078e00ff */
[----:B------:R-:W-:Y:S01]  /*5dd0*/  MOV R7, 0x1 ;  /* 0x0000000100077802 */ /* 0x000fe20000000f00 */
[----:B------:R-:W-:Y:S01]  /*5de0*/  IMAD.MOV.U32 R4, RZ, RZ, RZ ;  /* 0x000000ffff047224 */ /* 0x000fe200078e00ff */
[----:B------:R-:W-:-:S06]  /*5df0*/  ULDC.64 UR30, c[0x0][0x198] ;  /* 0x00006600001e7ab9 */ /* 0x000fcc0000000a00 */
.L_x_36:
[C---:B------:R-:W-:Y:S01]  /*5e00*/  ISETP.GT.AND P1, PT, R178.reuse, 0x2, PT ;  /* 0x00000002b200780c */ /* 0x040fe20003f24270 */
[----:B------:R-:W-:Y:S01]  /*5e10*/  IMAD R25, R175, 0x8, R2 ;  /* 0x00000008af197824 */ /* 0x000fe200078e0202 */
[----:B------:R-:W-:Y:S02]  /*5e20*/  IADD3 R178, R178, -0x1, RZ ;  /* 0xffffffffb2b27810 */ /* 0x000fe40007ffe0ff */
[----:B-12---:R-:W-:-:S09]  /*5e30*/  SHF.L.U32 R24, R4, 0x1f, RZ ;  /* 0x0000001f04187819 */ /* 0x006fd200000006ff */
.L_x_25:
[----:B--2---:R2:W3:Y:S02]  /*5e40*/  SYNCS.PHASECHK.TRANS64.TRYWAIT P2, [R25+URZ+0x2d000], R24 ;  /* 0x02d00018190075a7 */ /* 0x0044e4000804017f */
[----:B---3--:R-:W-:Y:S05]  /*5e50*/  @!P2 NANOSLEEP.SYNCS 0x989680 ;  /* 0x009896800000a95d */ /* 0x008fea0003900000 */
[----:B------:R-:W3:Y:S02]  /*5e60*/  @!P2 SYNCS.PHASECHK.TRANS64 P2, [R25+URZ+0x2d000], R24 ;  /* 0x02d000181900a5a7 */ /* 0x000ee4000804007f */
[----:B---3--:R-:W-:Y:S05]  /*5e70*/  @!P2 BRA `(.L_x_25) ;  /* 0xfffffffc00f0a947 */ /* 0x008fea000383ffff */
[----:B------:R-:W-:Y:S05]  /*5e80*/  WARPSYNC.ALL ;  /* 0x0000000000007948 */ /* 0x000fea0003800000 */
[----:B------:R-:W-:Y:S01]  /*5e90*/  R2UR UR6, R175 ;  /* 0x00000000af0672ca */ /* 0x000fe200000e0000 */
[----:B-12---:R-:W-:Y:S01]  /*5ea0*/  WARPGROUP.ARRIVE ;  /* 0x00000000000079c5 */ /* 0x006fe20000000000 */
[----:B------:R-:W-:Y:S01]  /*5eb0*/  R2UR UR48, R170 ;  /* 0x00000000aa3072ca */ /* 0x000fe200000e0000 */
[----:B------:R-:W-:Y:S01]  /*5ec0*/  UMOV UR51, 0x80000020 ;  /* 0x8000002000337882 */ /* 0x000fe20000000000 */
        /* <DEDUP_REMOVED lines=9> */
[----:B------:R-:W-:Y:S01]  /*5f60*/  UIMAD UR6, UR6, 0xa00, UR23 ;  /* 0x00000a00060678a4 */ /* 0x000fe2000f8e0217 */
[----:B------:R-:W-:Y:S01]  /*5f70*/  R2UR UR24, R20 ;  /* 0x00000000141872ca */ /* 0x000fe200000e0000 */
[----:B------:R-:W-:Y:S01]  /*5f80*/  UMOV UR15, 0x80000020 ;  /* 0x80000020000f7882 */ /* 0x000fe20000000000 */
[----:B------:R-:W-:Y:S01]  /*5f90*/  R2UR UR25, R21 ;  /* 0x00000000151972ca */ /* 0x000fe200000e0000 */
[----:B------:R-:W-:Y:S01]  /*5fa0*/  UIADD3 UR7, UR6, 0x2, URZ ;  /* 0x0000000206077890 */ /* 0x000fe2000fffe03f */
[----:B------:R-:W-:Y:S01]  /*5fb0*/  R2UR UR16, R18 ;  /* 0x00000000121072ca */ /* 0x000fe200000e0000 */
[----:B------:R-:W-:Y:S01]  /*5fc0*/  UMOV UR11, 0x80000020 ;  /* 0x80000020000b7882 */ /* 0x000fe20000000000 */
[----:B------:R-:W-:Y:S01]  /*5fd0*/  UMOV UR50, UR6 ;  /* 0x0000000600327c82 */ /* 0x000fe20008000000 */
[----:B------:R-:W-:Y:S01]  /*5fe0*/  R2UR UR17, R19 ;  /* 0x00000000131172ca */ /* 0x000fe200000e0000 */
[----:B------:R-:W-:Y:S01]  /*5ff0*/  HGMMA.64x128x16.F32 R24, gdesc[UR48], RZ, !UPT, gsb0 ;  /* 0x01e00000301879f0 */ /* 0x000fe2000c0008ff */
[----:B------:R-:W-:Y:S01]  /*6000*/  R2UR UR12, R14 ;  /* 0x000000000e0c72ca */ /* 0x000fe200000e0000 */
[----:B------:R-:W-:Y:S01]  /*6010*/  UMOV UR38, UR7 ;  /* 0x0000000700267c82 */ /* 0x000fe20008000000 */
[----:B------:R-:W-:Y:S01]  /*6020*/  UIADD3 UR7, UR6, 0x200, URZ ;  /* 0x0000020006077890 */ /* 0x000fe2000fffe03f */
[----:B------:R-:W-:Y:S01]  /*6030*/  R2UR UR13, R15 ;  /* 0x000000000f0d72ca */ /* 0x000fe200000e0000 */
[----:B------:R-:W-:Y:S01]  /*6040*/  UIADD3 UR58, UR6, 0x602, URZ ;  /* 0x00000602063a7890 */ /* 0x000fe2000fffe03f */
[----:B------:R-:W-:Y:S01]  /*6050*/  R2UR UR8, R12 ;  /* 0x000000000c0872ca */ /* 0x000fe200000e0000 */
[----:B------:R-:W-:Y:S01]  /*6060*/  UMOV UR59, 0x80000020 ;  /* 0x80000020003b7882 */ /* 0x000fe20000000000 */
[----:B------:R-:W-:Y:S01]  /*6070*/  R2UR UR9, R13 ;  /* 0x000000000d0972ca */ /* 0x000fe200000e0000 */
[----:B------:R-:W-:Y:S01]  /*6080*/  UIADD3 UR46, UR6, 0x800, URZ ;  /* 0x00000800062e7890 */ /* 0x000fe2000fffe03f */
[----:B------:R-:W-:Y:S01]  /*6090*/  ISETP.NE.AND P2, PT, R10, RZ, PT ;  /* 0x000000ff0a00720c */ /* 0x000fe20003f45270 */
[----:B------:R-:W-:Y:S01]  /*60a0*/  UMOV UR34, UR7 ;  /* 0x0000000700227c82 */ /* 0x000fe20008000000 */
[----:B------:R-:W-:Y:S01]  /*60b0*/  UIADD3 UR7, UR6, 0x202, URZ ;  /* 0x0000020206077890 */ /* 0x000fe2000fffe03f */
[----:B------:R-:W-:-:S06]  /*60c0*/  UMOV UR47, 0x80000020 ;  /* 0x80000020002f7882 */ /* 0x000fcc0000000000 */
[----:B------:R-:W-:Y:S01]  /*60d0*/  UMOV UR26, UR7 ;  /* 0x00000007001a7c82 */ /* 0x000fe20008000000 */
[----:B------:R-:W-:-:S07]  /*60e0*/  UIADD3 UR7, UR6, 0x400, URZ ;  /* 0x0000040006077890 */ /* 0x000fce000fffe03f */
[----:B------:R-:W-:Y:S01]  /*60f0*/  UMOV UR18, UR7 ;  /* 0x0000000700127c82 */ /* 0x000fe20008000000 */
[----:B------:R-:W-:-:S07]  /*6100*/  UIADD3 UR7, UR6, 0x402, URZ ;  /* 0x0000040206077890 */ /* 0x000fce000fffe03f */
[----:B------:R-:W-:Y:S01]  /*6110*/  UMOV UR14, UR7 ;  /* 0x00000007000e7c82 */ /* 0x000fe20008000000 */
[----:B------:R-:W-:Y:S02]  /*6120*/  UIADD3 UR7, UR6, 0x600, URZ ;  /* 0x0000060006077890 */ /* 0x000fe4000fffe03f */
[----:B------:R-:W-:-:S05]  /*6130*/  UIADD3 UR6, UR6, 0x802, URZ ;  /* 0x0000080206067890 */ /* 0x000fca000fffe03f */
[----:B------:R-:W-:Y:S01]  /*6140*/  UMOV UR10, UR7 ;  /* 0x00000007000a7c82 */ /* 0x000fe20008000000 */
        /* <DEDUP_REMOVED lines=29> */
[----:B------:R-:W-:Y:S05]  /*6320*/  @P2 BRA `(.L_x_26) ;  /* 0x0000000000fc2947 */ /* 0x000fea0003800000 */
[----:B------:R-:W-:-:S13]  /*6330*/  ISETP.LT.OR P3, PT, R8, 0x1, !P0 ;  /* 0x000000010800780c */ /* 0x000fda0004761670 */
[----:B------:R-:W-:Y:S05]  /*6340*/  @P3 BRA `(.L_x_27) ;  /* 0x0000000000f03947 */ /* 0x000fea0003800000 */
[----:B------:R-:W-:Y:S02]  /*6350*/  ISETP.NE.AND P4, PT, R0, RZ, PT ;  /* 0x000000ff0000720c */ /* 0x000fe40003f85270 */
[----:B------:R-:W-:Y:S02]  /*6360*/  LEA R176, R5, R2, 0x3 ;  /* 0x0000000205b07211 */ /* 0x000fe400078e18ff */
[----:B------:R-:W-:-:S09]  /*6370*/  SHF.L.U32 R177, R6, 0x1f, RZ ;  /* 0x0000001f06b17819 */ /* 0x000fd200000006ff */
.L_x_28:
        /* <DEDUP_REMOVED lines=10> */
.L_x_29:
[----:B-12---:R-:W-:Y:S01]  /*6420*/  IMAD R177, R5, 0xa000, R2 ;  /* 0x0000a00005b17824 */ /* 0x006fe200078e0202 */
[----:B------:R-:W-:Y:S01]  /*6430*/  R2UR UR49, R176 ;  /* 0x00000000b03172ca */ /* 0x000fe200000e0000 */
[----:B------:R-:W-:Y:S01]  /*6440*/  UIADD3 UR6, UP0, UR30, 0x1f0, URZ ;  /* 0x000001f01e067890 */ /* 0x000fe2000ff1e03f */
[----:B------:R-:W-:Y:S01]  /*6450*/  R2UR UR51, R9 ;  /* 0x00000000093372ca */ /* 0x000fe200000e0000 */
[----:B------:R-:W-:Y:S01]  /*6460*/  UMOV UR14, 0x0 ;  /* 0x00000000000e7882 */ /* 0x000fe20000000000 */
[----:B------:R-:W-:Y:S01]  /*6470*/  R2UR UR8, R177 ;  /* 0x00000000b10872ca */ /* 0x000fe200000e0000 */
[----:B------:R-:W-:Y:S01]  /*6480*/  UIADD3.X UR7, URZ, UR31, URZ, UP0, !UPT ;  /* 0x0000001f3f077290 */ /* 0x000fe200087fe43f */
[----:B------:R-:W-:Y:S01]  /*6490*/  IADD3 R5, R5, 0x1, RZ ;  /* 0x0000000105057810 */ /* 0x000fe20007ffe0ff */
[----:B------:R-:W-:Y:S01]  /*64a0*/  UMOV UR15, 0x10000000 ;  /* 0x10000000000f7882 */ /* 0x000fe20000000000 */
[----:B------:R-:W-:Y:S01]  /*64b0*/  UMOV UR50, URZ ;  /* 0x0000003f00327c82 */ /* 0x000fe20008000000 */
[----:B------:R-:W-:Y:S01]  /*64c0*/  UMOV UR34, 0x20 ;  /* 0x0000002000227882 */ /* 0x000fe20000000000 */
[----:B------:R-:W-:Y:S01]  /*64d0*/  UMOV UR36, UR52 ;  /* 0x0000003400247c82 */ /* 0x000fe20008000000 */
[----:B------:R-:W-:Y:S01]  /*64e0*/  UMOV UR37, UR53 ;  /* 0x0000003500257c82 */ /* 0x000fe20008000000 */
[----:B------:R-:W-:Y:S01]  /*64f0*/  UMOV UR26, 0x40 ;  /* 0x00000040001a7882 */ /* 0x000fe20000000000 */
[----:B------:R-:W-:Y:S01]  /*6500*/  UIADD3 UR49, UR49, 0x2d000, URZ ;  /* 0x0002d00031317890 */ /* 0x000fe2000fffe03f */
[----:B------:R-:W-:Y:S01]  /*6510*/  ISETP.NE.AND P3, PT, R5, 0x4, PT ;  /* 0x000000040500780c */ /* 0x000fe20003f65270 */
[----:B------:R-:W-:-:S02]  /*6520*/  USHF.L.U32 UR51, UR51, 0x7, URZ ;  /* 0x0000000733337899 */ /* 0x000fc4000800063f */
[----:B------:R-:W-:Y:S01]  /*6530*/  UIADD3 UR48, UR8, 0x5000, URZ ;  /* 0x0000500008307890 */ /* 0x000fe2000fffe03f */
[----:B------:R-:W-:Y:S01]  /*6540*/  SEL R177, RZ, 0x1, P3 ;  /* 0x00000001ffb17807 */ /* 0x000fe20001800000 */
[----:B------:R-:W-:Y:S01]  /*6550*/  UIADD3 UR32, UR8, 0x7000, URZ ;  /* 0x0000700008207890 */ /* 0x000fe2000fffe03f */
[----:B------:R-:W-:Y:S01]  /*6560*/  SEL R5, R5, RZ, P3 ;  /* 0x000000ff05057207 */ /* 0x000fe20001800000 */
[----:B------:R-:W-:Y:S01]  /*6570*/  UIADD3 UR24, UR8, 0x9000, URZ ;  /* 0x0000900008187890 */ /* 0x000fe2000fffe03f */
[----:B------:R-:W-:Y:S01]  /*6580*/  LOP3.LUT R6, R6, R177, RZ, 0x3c, !PT ;  /* 0x000000b106067212 */ /* 0x000fe200078e3cff */
[----:B------:R-:W-:Y:S02]  /*6590*/  UIADD3 UR16, UR8, 0xb000, URZ ;  /* 0x0000b00008107890 */ /* 0x000fe4000fffe03f */
[----:B------:R-:W-:Y:S01]  /*65a0*/  UIADD3 UR8, UR8, 0xd000, URZ ;  /* 0x0000d00008087890 */ /* 0x000fe2000fffe03f */
[----:B------:R1:W-:Y:S01]  /*65b0*/  UTMALDG.4D [UR48], [UR6], desc[UR14] ;  /* 0x00000e30060075b4 */ /* 0x0003e20008019000 */
[----:B------:R-:W-:Y:S01]  /*65c0*/  UMOV UR33, UR49 ;  /* 0x0000003100217c82 */ /* 0x000fe20008000000 */
[----:B------:R-:W-:Y:S01]  /*65d0*/  UMOV UR35, UR51 ;  /* 0x0000003300237c82 */ /* 0x000fe20008000000 */
        /* <DEDUP_REMOVED lines=19> */
.L_x_27:
[----:B------:R-:W-:-:S07]  /*6710*/  VIADD R8, R8, 0xffffffff ;  /* 0xffffffff08087836 */ /* 0x000fce0000000000 */
.L_x_26:
[----:B------:R-:W-:Y:S01]  /*6720*/  IADD3 R175, R175, 0x1, RZ ;  /* 0x00000001afaf7810 */ /* 0x000fe20007ffe0ff */
[----:B------:R-:W-:Y:S05]  /*6730*/  WARPSYNC.ALL ;  /* 0x0000000000007948 */ /* 0x000fea0003800000 */
[----:B------:R-:W-:-:S04]  /*6740*/  ISETP.NE.AND P3, PT, R175, 0x4, PT ;  /* 0x00000004af00780c */ /* 0x000fc80003f65270 */
[----:B------:R-:W-:Y:S02]  /*6750*/  SEL R177, RZ, 0x1, P3 ;  /* 0x00000001ffb17807 */ /* 0x000fe40001800000 */
[----:B------:R-:W-:Y:S02]  /*6760*/  SEL R175, R175, RZ, P3 ;  /* 0x000000ffafaf7207 */ /* 0x000fe40001800000 */
[----:B------:R-:W-:Y:S02]  /*6770*/  LOP3.LUT R4, R4, R177, RZ, 0x3c, !PT ;  /* 0x000000b104047212 */ /* 0x000fe400078e3cff */
[----:B------:R-:W-:Y:S01]  /*6780*/  FMNMX R176, R24, R181, !PT ;  /* 0x000000b518b07209 */ /* 0x000fe20007800000 */
[----:B------:R-:W-:Y:S01]  /*6790*/  ULDC UR6, c[0x0][0x604] ;  /* 0x0001810000067ab9 */ /* 0x000fe20000000800 */
[----:B------:R-:W-:Y:S01]  /*67a0*/  FMNMX R180, R26, R179, !PT ;  /* 0x000000b31ab47209 */ /* 0x000fe20007800000 */
[----:B------:R-:W-:Y:S01]  /*67b0*/  IMAD R186, R175, 0x8, R2 ;  /* 0x00000008afba7824 */ /* 0x000fe200078e0202 */
[----:B------:R-:W-:-:S02]  /*67c0*/  FMNMX R177, R25, R176, !PT ;  /* 0x000000b019b17209 */ /* 0x000fc40007800000 */
[----:B------:R-:W-:Y:S02]  /*67d0*/  FMNMX R183, R27, R180, !PT ;  /* 0x000000b41bb77209 */ /* 0x000fe40007800000 */
[----:B------:R-:W-:Y:S02]  /*67e0*/  FMNMX R176, R28, R177, !PT ;  /* 0x000000b11cb07209 */ /* 0x000fe40007800000 */
[----:B------:R-:W-:Y:S02]  /*67f0*/  FMNMX R180, R30, R183, !PT ;  /* 0x000000b71eb47209 */ /* 0x000fe40007800000 */
[----:B------:R-:W-:Y:S02]  /*6800*/  FMNMX R177, R29, R176, !PT ;  /* 0x000000b01db17209 */ /* 0x000fe40007800000 */
[----:B------:R-:W-:Y:S02]  /*6810*/  FMNMX R183, R31, R180, !PT ;  /* 0x000000b41fb77209 */ /* 0x000fe40007800000 */
        /* <DEDUP_REMOVED lines=55> */
[----:B------:R-:W-:-:S03]  /*6b90*/  FMNMX R182, R87, R182, !PT ;  /* 0x000000b657b67209 */ /* 0x000fc60007800000 */
[----:B------:R-:W1:Y:S04]  /*6ba0*/  SHFL.BFLY PT, R177, R180, 0x1, 0x1f ;  /* 0x0c201f00b4b17f89 */ /* 0x000e6800000e0000 */
[----:B------:R-:W2:Y:S01]  /*6bb0*/  SHFL.BFLY PT, R185, R182, 0x1, 0x1f ;  /* 0x0c201f00b6b97f89 */ /* 0x000ea200000e0000 */
[----:B-1----:R-:W-:Y:S02]  /*6bc0*/  FMNMX R183, R180, R177, !PT ;  /* 0x000000b1b4b77209 */ /* 0x002fe40007800000 */
[----:B--2---:R-:W-:-:S03]  /*6bd0*/  FMNMX R185, R182, R185, !PT ;  /* 0x000000b9b6b97209 */ /* 0x004fc60007800000 */
[----:B------:R-:W1:Y:S04]  /*6be0*/  SHFL.BFLY PT, R176, R183, 0x2, 0x1f ;  /* 0x0c401f00b7b07f89 */ /* 0x000e6800000e0000 */
[----:B------:R-:W2:Y:S01]  /*6bf0*/  SHFL.BFLY PT, R184, R185, 0x2, 0x1f ;  /* 0x0c401f00b9b87f89 */ /* 0x000ea200000e0000 */
[----:B-1----:R-:W-:Y:S01]  /*6c00*/  FMNMX R176, R183, R176, !PT ;  /* 0x000000b0b7b07209 */ /* 0x002fe20007800000 */
[C---:B------:R-:W-:Y:S01]  /*6c10*/  IMAD R183, R7.reuse, 0x8, R172 ;  /* 0x0000000807b77824 */ /* 0x040fe200078e02ac */
[----:B------:R-:W-:Y:S02]  /*6c20*/  IADD3 R7, R7, 0x1, RZ ;  /* 0x0000000107077810 */ /* 0x000fe40007ffe0ff */
[----:B--2---:R-:W-:Y:S02]  /*6c30*/  FMNMX R177, R185, R184, !PT ;  /* 0x000000b8b9b17209 */ /* 0x004fe40007800000 */
[----:B------:R-:W-:-:S02]  /*6c40*/  FSETP.NEU.AND P3, PT, R176, -INF , PT ;  /* 0xff800000b000780b */ /* 0x000fc40003f6d000 */
[C---:B------:R-:W-:Y:S02]  /*6c50*/  FSETP.NEU.AND P4, PT, R177.reuse, -INF , PT ;  /* 0xff800000b100780b */ /* 0x040fe40003f8d000 */
[----:B------:R-:W-:Y:S02]  /*6c60*/  FSEL R184, R176, RZ, P3 ;  /* 0x000000ffb0b87208 */ /* 0x000fe40001800000 */
[----:B------:R-:W-:Y:S02]  /*6c70*/  FSEL R188, R177, RZ, P4 ;  /* 0x000000ffb1bc7208 */ /* 0x000fe40002000000 */
[----:B------:R-:W-:Y:S01]  /*6c80*/  PRMT R183, RZ, 0x654, R183 ;  /* 0x00000654ffb77816 */ /* 0x000fe200000000b7 */
[----:B------:R-:W-:Y:S02]  /*6c90*/  FADD R180, -R184, R181 ;  /* 0x000000b5b8b47221 */ /* 0x000fe40000000100 */
[----:B------:R-:W-:Y:S01]  /*6ca0*/  FADD R181, -R188, R179 ;  /* 0x000000b3bcb57221 */ /* 0x000fe20000000100 */
[----:B------:R1:W-:Y:S01]  /*6cb0*/  SYNCS.ARRIVE.TRANS64.RED.A1T0 RZ, [R183+URZ], RZ ;  /* 0x000000ffb7ff79a7 */ /* 0x0003e2000810043f */
[----:B------:R-:W-:-:S02]  /*6cc0*/  FMUL R179, R180, UR6 ;  /* 0x00000006b4b37c20 */ /* 0x000fc40008400000 */
[----:B------:R-:W-:-:S03]  /*6cd0*/  FMUL R181, R181, UR6 ;  /* 0x00000006b5b57c20 */ /* 0x000fc60008400000 */
[----:B------:R-:W-:Y:S02]  /*6ce0*/  FSETP.GEU.AND P3, PT, R179, -126, PT ;  /* 0xc2fc0000b300780b */ /* 0x000fe40003f6e000 */
[----:B------:R-:W-:Y:S02]  /*6cf0*/  FSETP.GEU.AND P4, PT, R181, -126, PT ;  /* 0xc2fc0000b500780b */ /* 0x000fe40003f8e000 */
[----:B-1----:R-:W-:-:S09]  /*6d00*/  SHF.L.U32 R183, R4, 0x1f, RZ ;  /* 0x0000001f04b77819 */ /* 0x002fd200000006ff */
[----:B------:R-:W-:Y:S02]  /*6d10*/  @!P3 FMUL R179, R179, 0.5 ;  /* 0x3f000000b3b3b820 */ /* 0x000fe40000400000 */
[----:B------:R-:W-:Y:S02]  /*6d20*/  @!P4 FMUL R181, R181, 0.5 ;  /* 0x3f000000b5b5c820 */ /* 0x000fe40000400000 */
[----:B------:R-:W1:Y:S08]  /*6d30*/  MUFU.EX2 R180, R179 ;  /* 0x000000b300b47308 */ /* 0x000e700000000800 */
[----:B------:R-:W2:Y:S01]  /*6d40*/  MUFU.EX2 R182, R181 ;  /* 0x000000b500b67308 */ /* 0x000ea20000000800 */
[----:B-1----:R-:W-:Y:S01]  /*6d50*/  @!P3 FMUL R180, R180, R180 ;  /* 0x000000b4b4b4b220 */ /* 0x002fe20000400000 */
[----:B------:R-:W-:-:S03]  /*6d60*/  ISETP.NE.AND P3, PT, R7, 0x4, PT ;  /* 0x000000040700780c */ /* 0x000fc60003f65270 */
[-C--:B------:R-:W-:Y:S01]  /*6d70*/  FMUL R152, R152, R180.reuse ;  /* 0x000000b498987220 */ /* 0x080fe20000400000 */
[-C--:B------:R-:W-:Y:S01]  /*6d80*/  FMUL R153, R153, R180.reuse ;  /* 0x000000b499997220 */ /* 0x080fe20000400000 */
[-C--:B------:R-:W-:Y:S01]  /*6d90*/  FMUL R156, R156, R180.reuse ;  /* 0x000000b49c9c7220 */ /* 0x080fe20000400000 */
[----:B------:R-:W-:Y:S01]  /*6da0*/  FMUL R157, R157, R180 ;  /* 0x000000b49d9d7220 */ /* 0x000fe20000400000 */
[----:B--2---:R-:W-:Y:S01]  /*6db0*/  @!P4 FMUL R182, R182, R182 ;  /* 0x000000b6b6b6c220 */ /* 0x004fe20000400000 */
[-C--:B------:R-:W-:Y:S01]  /*6dc0*/  FMUL R160, R160, R180.reuse ;  /* 0x000000b4a0a07220 */ /* 0x080fe20000400000 */
        /* <DEDUP_REMOVED lines=34> */
[----:B------:R-:W-:Y:S01]  /*6ff0*/  FMUL R101, R101, R180 ;  /* 0x000000b465657220 */ /* 0x000fe20000400000 */
        /* <DEDUP_REMOVED lines=39> */
[----:B------:R-:W-:-:S07]  /*7270*/  FMUL R103, R103, R182 ;  /* 0x000000b667677220 */ /* 0x000fce0000400000 */
.L_x_30:
[----:B-1----:R1:W2:Y:S02]  /*7280*/  SYNCS.PHASECHK.TRANS64.TRYWAIT P4, [R186+URZ+0x2d000], R183 ;  /* 0x02d000b7ba0075a7 */ /* 0x0022a4000808017f */
[----:B--2---:R-:W-:Y:S05]  /*7290*/  @!P4 NANOSLEEP.SYNCS 0x989680 ;  /* 0x009896800000c95d */ /* 0x004fea0003900000 */
[----:B------:R-:W2:Y:S02]  /*72a0*/  @!P4 SYNCS.PHASECHK.TRANS64 P4, [R186+URZ+0x2d000], R183 ;  /* 0x02d000b7ba00c5a7 */ /* 0x000ea4000808007f */
[----:B--2---:R-:W-:Y:S05]  /*72b0*/  @!P4 BRA `(.L_x_30) ;  /* 0xfffffffc00f0c947 */ /* 0x004fea000383ffff */
[----:B------:R-:W-:Y:S01]  /*72c0*/  ULDC UR7, c[0x0][0x604] ;  /* 0x0001810000077ab9 */ /* 0x000fe20000000800 */
[----:B------:R-:W-:Y:S01]  /*72d0*/  R2UR UR6, R175 ;  /* 0x00000000af0672ca */ /* 0x000fe200000e0000 */
[----:B------:R-:W-:Y:S01]  /*72e0*/  FMUL R179, R184, UR7 ;  /* 0x00000007b8b37c20 */ /* 0x000fe20008400000 */
[----:B------:R-:W-:Y:S01]  /*72f0*/  UMOV UR19, 0x80000020 ;  /* 0x8000002000137882 */ /* 0x000fe20000000000 */
[----:B------:R-:W-:Y:S01]  /*7300*/  UMOV UR11, 0x80000020 ;  /* 0x80000020000b7882 */ /* 0x000fe20000000000 */
[----:B------:R-:W-:Y:S01]  /*7310*/  UMOV UR15, 0x80000020 ;  /* 0x80000020000f7882 */ /* 0x000fe20000000000 */
[--C-:B------:R-:W-:Y:S01]  /*7320*/  FFMA R24, R24, UR7, -R179.reuse ;  /* 0x0000000718187c23 */ /* 0x100fe200080008b3 */
[--C-:B------:R-:W-:Y:S01]  /*7330*/  FFMA R25, R25, UR7, -R179.reuse ;  /* 0x0000000719197c23 */ /* 0x100fe200080008b3 */
[--C-:B-1----:R-:W-:Y:S01]  /*7340*/  FFMA R186, R28, UR7, -R179.reuse ;  /* 0x000000071cba7c23 */ /* 0x102fe200080008b3 */
[----:B------:R-:W-:Y:S01]  /*7350*/  FMUL R28, R188, UR7 ;  /* 0x00000007bc1c7c20 */ /* 0x000fe20008400000 */
[--C-:B------:R-:W-:Y:S01]  /*7360*/  FFMA R29, R29, UR7, -R179.reuse ;  /* 0x000000071d1d7c23 */ /* 0x100fe200080008b3 */
[----:B------:R-:W-:Y:S01]  /*7370*/  FSETP.GEU.AND P6, PT, R24, -126, PT ;  /* 0xc2fc00001800780b */ /* 0x000fe20003fce000 */
[--C-:B------:R-:W-:Y:S01]  /*7380*/  FFMA R36, R36, UR7, -R179.reuse ;  /* 0x0000000724247c23 */ /* 0x100fe200080008b3 */
[----:B------:R-:W-:Y:S01]  /*7390*/  FSETP.GEU.AND P5, PT, R25, -126, PT ;  /* 0xc2fc00001900780b */ /* 0x000fe20003fae000 */
[--C-:B------:R-:W-:Y:S01]  /*73a0*/  FFMA R26, R26, UR7, -R28.reuse ;  /* 0x000000071a1a7c23 */ /* 0x100fe2000800081c */
[----:B------:R-:W-:Y:S01]  /*73b0*/  FSETP.GEU.AND P4, PT, R186, -126, PT ;  /* 0xc2fc0000ba00780b */ /* 0x000fe20003f8e000 */
[--C-:B------:R-:W-:Y:S01]  /*73c0*/  FFMA R27, R27, UR7, -R28.reuse ;  /* 0x000000071b1b7c23 */ /* 0x100fe2000800081c */
[--C-:B------:R-:W-:Y:S01]  /*73d0*/  FFMA R37, R37, UR7, -R179.reuse ;  /* 0x0000000725257c23 */ /* 0x100fe200080008b3 */
[--C-:B------:R-:W-:Y:S01]  /*73e0*/  FFMA R34, R34, UR7, -R28.reuse ;  /* 0x0000000722227c23 */ /* 0x100fe2000800081c */
[--C-:B------:R-:W-:Y:S01]  /*73f0*/  FFMA R38, R38, UR7, -R28.reuse ;  /* 0x0000000726267c23 */ /* 0x100fe2000800081c */
[--C-:B------:R-:W-:Y:S01]  /*7400*/  FFMA R189, R43, UR7, -R28.reuse ;  /* 0x000000072bbd7c23 */ /* 0x100fe2000800081c */
[--C-:B------:R-:W-:Y:S01]  /*7410*/  FFMA R47, R47, UR7, -R28.reuse ;  /* 0x000000072f2f7c23 */ /* 0x100fe2000800081c */
[--C-:B------:R-:W-:Y:S01]  /*7420*/  FFMA R48, R48, UR7, -R179.reuse ;  /* 0x0000000730307c23 */ /* 0x100fe200080008b3 */
[--C-:B------:R-:W-:Y:S01]  /*7430*/  FFMA R50, R50, UR7, -R28.reuse ;  /* 0x0000000732327c23 */ /* 0x100fe2000800081c */
[----:B------:R-:W-:Y:S01]  /*7440*/  @!P6 FMUL R24, R24, 0.5 ;  /* 0x3f0000001818e820 */ /* 0x000fe20000400000 */
[----:B------:R-:W-:Y:S01]  /*7450*/  UIMAD UR6, UR6, 0xa00, UR22 ;  /* 0x00000a00060678a4 */ /* 0x000fe2000f8e0216 */
[----:B------:R-:W-:Y:S01]  /*7460*/  @!P5 FMUL R25, R25, 0.5 ;  /* 0x3f0000001919d820 */ /* 0x000fe20000400000 */
[--C-:B------:R-:W-:Y:S01]  /*7470*/  FFMA R65, R65, UR7, -R179.reuse ;  /* 0x0000000741417c23 */ /* 0x100fe200080008b3 */
[----:B------:R-:W-:Y:S01]  /*7480*/  @!P4 FMUL R186, R186, 0.5 ;  /* 0x3f000000babac820 */ /* 0x000fe20000400000 */
[----:B------:R1:W2:Y:S01]  /*7490*/  MUFU.EX2 R185, R24 ;  /* 0x0000001800b97308 */ /* 0x0002a20000000800 */
[----:B------:R-:W-:Y:S01]  /*74a0*/  UIADD3 UR8, UR6, 0x200, URZ ;  /* 0x0000020006087890 */ /* 0x000fe2000fffe03f */
[--C-:B------:R-:W-:Y:S01]  /*74b0*/  FFMA R190, R70, UR7, -R28.reuse ;  /* 0x0000000746be7c23 */ /* 0x100fe2000800081c */
[----:B------:R-:W-:Y:S01]  /*74c0*/  UMOV UR18, UR6 ;  /* 0x0000000600127c82 */ /* 0x000fe20008000000 */
[----:B------:R-:W-:Y:S01]  /*74d0*/  UIADD3 UR10, UR6, 0x400, URZ ;  /* 0x00000400060a7890 */ /* 0x000fe2000fffe03f */
[--C-:B------:R-:W-:Y:S01]  /*74e0*/  FFMA R76, R76, UR7, -R179.reuse ;  /* 0x000000074c4c7c23 */ /* 0x100fe200080008b3 */
[----:B------:R-:W-:Y:S01]  /*74f0*/  UIADD3 UR12, UR6, 0x600, URZ ;  /* 0x00000600060c7890 */ /* 0x000fe2000fffe03f */
[--C-:B------:R-:W-:Y:S01]  /*7500*/  FFMA R79, R79, UR7, -R28.reuse ;  /* 0x000000074f4f7c23 */ /* 0x100fe2000800081c */
[----:B------:R3:W4:Y:S01]  /*7510*/  MUFU.EX2 R181, R25 ;  /* 0x0000001900b57308 */ /* 0x0007220000000800 */
[--C-:B-1----:R-:W-:Y:S01]  /*7520*/  FFMA R24, R30, UR7, -R28.reuse ;  /* 0x000000071e187c23 */ /* 0x102fe2000800081c */
[----:B------:R-:W-:Y:S01]  /*7530*/  UIADD3 UR14, UR6, 0x800, URZ ;  /* 0x00000800060e7890 */ /* 0x000fe2000fffe03f */
[--C-:B------:R-:W-:Y:S01]  /*7540*/  FFMA R81, R81, UR7, -R179.reuse ;  /* 0x0000000751517c23 */ /* 0x100fe200080008b3 */
[----:B------:R-:W-:Y:S01]  /*7550*/  UIADD3 UR16, UR6, 0x880, URZ ;  /* 0x0000088006107890 */ /* 0x000fe2000fffe03f */
[--C-:B------:R-:W-:Y:S01]  /*7560*/  FFMA R80, R80, UR7, -R179.reuse ;  /* 0x0000000750507c23 */ /* 0x100fe200080008b3 */
[----:B------:R-:W-:Y:S01]  /*7570*/  FFMA R84, R84, UR7, -R179 ;  /* 0x0000000754547c23 */ /* 0x000fe200080008b3 */
[--C-:B------:R-:W-:Y:S01]  /*7580*/  FFMA R82, R82, UR7, -R28.reuse ;  /* 0x0000000752527c23 */ /* 0x100fe2000800081c */
[----:B------:R-:W1:Y:S01]  /*7590*/  MUFU.EX2 R183, R186 ;  /* 0x000000ba00b77308 */ /* 0x000e620000000800 */
[----:B--2---:R-:W-:Y:S01]  /*75a0*/  @!P6 FMUL R185, R185, R185 ;  /* 0x000000b9b9b9e220 */ /* 0x004fe20000400000 */
[----:B------:R-:W-:Y:S01]  /*75b0*/  FSETP.GEU.AND P6, PT, R29, -126, PT ;  /* 0xc2fc00001d00780b */ /* 0x000fe20003fce000 */
[--C-:B---3--:R-:W-:Y:S01]  /*75c0*/  FFMA R25, R31, UR7, -R28.reuse ;  /* 0x000000071f197c23 */ /* 0x108fe2000800081c */
[--C-:B------:R-:W-:Y:S01]  /*75d0*/  FFMA R83, R83, UR7, -R28.reuse ;  /* 0x0000000753537c23 */ /* 0x100fe2000800081c */
[----:B------:R-:W-:Y:S01]  /*75e0*/  FFMA R180, R180, R173, R185 ;  /* 0x000000adb4b47223 */ /* 0x000fe200000000b9 */
[----:B------:R-:W-:Y:S01]  /*75f0*/  FFMA R86, R86, UR7, -R28 ;  /* 0x0000000756567c23 */ /* 0x000fe2000800081c */
[----:B------:R-:W-:Y:S01]  /*7600*/  FFMA R85, R85, UR7, -R179 ;  /* 0x0000000755557c23 */ /* 0x000fe200080008b3 */
[----:B------:R-:W-:Y:S01]  /*7610*/  SEL R7, R7, RZ, P3 ;  /* 0x000000ff07077207 */ /* 0x000fe20001800000 */
[----:B----4-:R-:W-:Y:S01]  /*7620*/  @!P5 FMUL R181, R181, R181 ;  /* 0x000000b5b5b5d220 */ /* 0x010fe20000400000 */
[----:B------:R-:W-:Y:S01]  /*7630*/  FSETP.GEU.AND P5, PT, R26, -126, PT ;  /* 0xc2fc00001a00780b */ /* 0x000fe20003fae000 */
[----:B------:R-:W-:-:S02]  /*7640*/  VIADD R175, R175, 0x1 ;  /* 0x00000001afaf7836 */ /* 0x000fc40000000000 */
[----:B------:R-:W-:Y:S02]  /*7650*/  FADD R180, R180, R181 ;  /* 0x000000b5b4b47221 */ /* 0x000fe40000000000 */
[----:B------:R-:W-:Y:S01]  /*7660*/  @!P6 FMUL R29, R29, 0.5 ;  /* 0x3f0000001d1de820 */ /* 0x000fe20000400000 */
[----:B-1----:R-:W-:Y:S01]  /*7670*/  @!P4 FMUL R183, R183, R183 ;  /* 0x000000b7b7b7c220 */ /* 0x002fe20000400000 */
[----:B------:R-:W-:Y:S02]  /*7680*/  FSETP.GEU.AND P4, PT, R27, -126, PT ;  /* 0xc2fc00001b00780b */ /* 0x000fe40003f8e000 */
[----:B------:R-:W1:Y:S04]  /*7690*/  MUFU.EX2 R184, R29 ;  /* 0x0000001d00b87308 */ /* 0x000e680000000800 */
[----:B------:R-:W-:-:S04]  /*76a0*/  @!P5 FMUL R26, R26, 0.5 ;  /* 0x3f0000001a1ad820 */ /* 0x000fc80000400000 */
[----:B------:R2:W3:Y:S03]  /*76b0*/  MUFU.EX2 R187, R26 ;  /* 0x0000001a00bb7308 */ /* 0x0004e60000000800 */
[----:B------:R-:W-:-:S05]  /*76c0*/  @!P4 FMUL R27, R27, 0.5 ;  /* 0x3f0000001b1bc820 */ /* 0x000fca0000400000 */
[----:B------:R4:W5:Y:S01]  /*76d0*/  MUFU.EX2 R186, R27 ;  /* 0x0000001b00ba7308 */ /* 0x0009620000000800 */
[--C-:B--2---:R-:W-:Y:S01]  /*76e0*/  FFMA R26, R32, UR7, -R179.reuse ;  /* 0x00000007201a7c23 */ /* 0x104fe200080008b3 */
[----:B-1----:R-:W-:Y:S01]  /*76f0*/  @!P6 FMUL R184, R184, R184 ;  /* 0x000000b8b8b8e220 */ /* 0x002fe20000400000 */
[----:B------:R-:W-:Y:S01]  /*7700*/  FSETP.GEU.AND P6, PT, R24, -126, PT ;  /* 0xc2fc00001800780b */ /* 0x000fe20003fce000 */
[----:B---3--:R-:W-:Y:S01]  /*7710*/  @!P5 FMUL R187, R187, R187 ;  /* 0x000000bbbbbbd220 */ /* 0x008fe20000400000 */
[----:B------:R-:W-:Y:S01]  /*7720*/  FSETP.GEU.AND P5, PT, R25, -126, PT ;  /* 0xc2fc00001900780b */ /* 0x000fe20003fae000 */
[----:B----4-:R-:W-:Y:S02]  /*7730*/  FFMA R27, R33, UR7, -R179 ;  /* 0x00000007211b7c23 */ /* 0x010fe400080008b3 */
[----:B------:R-:W-:-:S08]  /*7740*/  FFMA R17, R182, R17, R187 ;  /* 0x00000011b6117223 */ /* 0x000fd000000000bb */
[----:B------:R-:W-:Y:S01]  /*7750*/  @!P6 FMUL R24, R24, 0.5 ;  /* 0x3f0000001818e820 */ /* 0x000fe20000400000 */
[----:B-----5:R-:W-:Y:S01]  /*7760*/  @!P4 FMUL R186, R186, R186 ;  /* 0x000000bababac220 */ /* 0x020fe20000400000 */
[----:B------:R-:W-:Y:S02]  /*7770*/  FSETP.GEU.AND P4, PT, R26, -126, PT ;  /* 0xc2fc00001a00780b */ /* 0x000fe40003f8e000 */
[----:B------:R1:W2:Y:S01]  /*7780*/  MUFU.EX2 R188, R24 ;  /* 0x0000001800bc7308 */ /* 0x0002a20000000800 */
[----:B------:R-:W-:Y:S01]  /*7790*/  FADD R17, R17, R186 ;  /* 0x000000ba11117221 */ /* 0x000fe20000000000 */
[----:B------:R-:W-:-:S06]  /*77a0*/  @!P5 FMUL R25, R25, 0.5 ;  /* 0x3f0000001919d820 */ /* 0x000fcc0000400000 */
[----:B------:R3:W4:Y:S01]  /*77b0*/  MUFU.EX2 R29, R25 ;  /* 0x00000019001d7308 */ /* 0x0007220000000800 */
[----:B-1----:R-:W-:Y:S02]  /*77c0*/  FFMA R24, R35, UR7, -R28 ;  /* 0x0000000723187c23 */ /* 0x002fe4000800081c */
[----:B------:R-:W-:-:S05]  /*77d0*/  @!P4 FMUL R26, R26, 0.5 ;  /* 0x3f0000001a1ac820 */ /* 0x000fca0000400000 */
[----:B------:R1:W5:Y:S01]  /*77e0*/  MUFU.EX2 R30, R26 ;  /* 0x0000001a001e7308 */ /* 0x0003620000000800 */
[----:B--2---:R-:W-:Y:S01]  /*77f0*/  @!P6 FMUL R188, R188, R188 ;  /* 0x000000bcbcbce220 */ /* 0x004fe20000400000 */
[----:B------:R-:W-:Y:S01]  /*7800*/  FSETP.GEU.AND P6, PT, R27, -126, PT ;  /* 0xc2fc00001b00780b */ /* 0x000fe20003fce000 */
[----:B---3--:R-:W-:Y:S01]  /*7810*/  FFMA R25, R39, UR7, -R28 ;  /* 0x0000000727197c23 */ /* 0x008fe2000800081c */
[----:B----4-:R-:W-:Y:S01]  /*7820*/  @!P5 FMUL R29, R29, R29 ;  /* 0x0000001d1d1dd220 */ /* 0x010fe20000400000 */
[----:B------:R-:W-:Y:S01]  /*7830*/  FSETP.GEU.AND P5, PT, R36, -126, PT ;  /* 0xc2fc00002400780b */ /* 0x000fe20003fae000 */
[----:B-1----:R-:W-:-:S09]  /*7840*/  FFMA R26, R40, UR7, -R179 ;  /* 0x00000007281a7c23 */ /* 0x002fd200080008b3 */
[----:B------:R-:W-:Y:S01]  /*7850*/  @!P6 FMUL R27, R27, 0.5 ;  /* 0x3f0000001b1be820 */ /* 0x000fe20000400000 */
[----:B-----5:R-:W-:Y:S01]  /*7860*/  @!P4 FMUL R30, R30, R30 ;  /* 0x0000001e1e1ec220 */ /* 0x020fe20000400000 */
[----:B------:R-:W-:Y:S02]  /*7870*/  FSETP.GEU.AND P4, PT, R37, -126, PT ;  /* 0xc2fc00002500780b */ /* 0x000fe40003f8e000 */
[----:B------:R1:W2:Y:S01]  /*7880*/  MUFU.EX2 R31, R27 ;  /* 0x0000001b001f7308 */ /* 0x0002a20000000800 */
[----:B------:R-:W-:-:S07]  /*7890*/  @!P5 FMUL R36, R36, 0.5 ;  /* 0x3f0000002424d820 */ /* 0x000fce0000400000 */
[----:B------:R-:W3:Y:S01]  /*78a0*/  MUFU.EX2 R32, R36 ;  /* 0x0000002400207308 */ /* 0x000ee20000000800 */
[----:B-1----:R-:W-:Y:S02]  /*78b0*/  FFMA R27, R42, UR7, -R28 ;  /* 0x000000072a1b7c23 */ /* 0x002fe4000800081c */
[----:B------:R-:W-:-:S05]  /*78c0*/  @!P4 FMUL R37, R37, 0.5 ;  /* 0x3f0000002525c820 */ /* 0x000fca0000400000 */
[----:B------:R-:W1:Y:S01]  /*78d0*/  MUFU.EX2 R33, R37 ;  /* 0x0000002500217308 */ /* 0x000e620000000800 */
[----:B--2---:R-:W-:Y:S01]  /*78e0*/  @!P6 FMUL R31, R31, R31 ;  /* 0x0000001f1f1fe220 */ /* 0x004fe20000400000 */
[----:B------:R-:W-:Y:S01]  /*78f0*/  FSETP.GEU.AND P6, PT, R34, -126, PT ;  /* 0xc2fc00002200780b */ /* 0x000fe20003fce000 */
[----:B---3--:R-:W-:Y:S01]  /*7900*/  @!P5 FMUL R32, R32, R32 ;  /* 0x000000202020d220 */ /* 0x008fe20000400000 */
[----:B------:R-:W-:-:S11]  /*7910*/  FSETP.GEU.AND P5, PT, R24, -126, PT ;  /* 0xc2fc00001800780b */ /* 0x000fd60003fae000 */
[----:B------:R-:W-:Y:S01]  /*7920*/  @!P6 FMUL R34, R34, 0.5 ;  /* 0x3f0000002222e820 */ /* 0x000fe20000400000 */
[----:B-1----:R-:W-:Y:S01]  /*7930*/  @!P4 FMUL R33, R33, R33 ;  /* 0x000000212121c220 */ /* 0x002fe20000400000 */
[----:B------:R-:W-:Y:S02]  /*7940*/  FSETP.GEU.AND P4, PT, R38, -126, PT ;  /* 0xc2fc00002600780b */ /* 0x000fe40003f8e000 */
[----:B------:R-:W1:Y:S01]  /*7950*/  MUFU.EX2 R35, R34 ;  /* 0x0000002200237308 */ /* 0x000e620000000800 */
[----:B------:R-:W-:-:S07]  /*7960*/  @!P5 FMUL R24, R24, 0.5 ;  /* 0x3f0000001818d820 */ /* 0x000fce0000400000 */
[----:B------:R2:W3:Y:S03]  /*7970*/  MUFU.EX2 R36, R24 ;  /* 0x0000001800247308 */ /* 0x0004e60000000800 */
[----:B------:R-:W-:-:S05]  /*7980*/  @!P4 FMUL R38, R38, 0.5 ;  /* 0x3f0000002626c820 */ /* 0x000fca0000400000 */
[----:B------:R-:W4:Y:S01]  /*7990*/  MUFU.EX2 R39, R38 ;  /* 0x0000002600277308 */ /* 0x000f220000000800 */
[----:B--2---:R-:W-:Y:S01]  /*79a0*/  FFMA R24, R41, UR7, -R179 ;  /* 0x0000000729187c23 */ /* 0x004fe200080008b3 */
[----:B-1----:R-:W-:Y:S01]  /*79b0*/  @!P6 FMUL R35, R35, R35 ;  /* 0x000000232323e220 */ /* 0x002fe20000400000 */
[----:B------:R-:W-:Y:S01]  /*79c0*/  FSETP.GEU.AND P6, PT, R25, -126, PT ;  /* 0xc2fc00001900780b */ /* 0x000fe20003fce000 */
[----:B---3--:R-:W-:Y:S01]  /*79d0*/  @!P5 FMUL R36, R36, R36 ;  /* 0x000000242424d220 */ /* 0x008fe20000400000 */
[----:B------:R-:W-:-:S11]  /*79e0*/  FSETP.GEU.AND P5, PT, R26, -126, PT ;  /* 0xc2fc00001a00780b */ /* 0x000fd60003fae000 */
[----:B------:R-:W-:Y:S01]  /*79f0*/  @!P6 FMUL R25, R25, 0.5 ;  /* 0x3f0000001919e820 */ /* 0x000fe20000400000 */
[----:B----4-:R-:W-:Y:S01]  /*7a00*/  @!P4 FMUL R39, R39, R39 ;  /* 0x000000272727c220 */ /* 0x010fe20000400000 */
[----:B------:R-:W-:Y:S02]  /*7a10*/  FSETP.GEU.AND P4, PT, R24, -126, PT ;  /* 0xc2fc00001800780b */ /* 0x000fe40003f8e000 */
[----:B------:R1:W2:Y:S01]  /*7a20*/  MUFU.EX2 R40, R25 ;  /* 0x0000001900287308 */ /* 0x0002a20000000800 */
[----:B------:R-:W-:-:S07]  /*7a30*/  @!P5 FMUL R26, R26, 0.5 ;  /* 0x3f0000001a1ad820 */ /* 0x000fce0000400000 */
        /* <DEDUP_REMOVED lines=21> */
[--C-:B---3--:R-:W-:Y:S01]  /*7b90*/  FFMA R189, R67, UR7, -R28.reuse ;  /* 0x0000000743bd7c23 */ /* 0x108fe2000800081c */
[--C-:B------:R-:W-:Y:S01]  /*7ba0*/  FFMA R67, R69, UR7, -R179.reuse ;  /* 0x0000000745437c23 */ /* 0x100fe200080008b3 */
[--C-:B------:R-:W-:Y:S01]  /*7bb0*/  FFMA R69, R71, UR7, -R28.reuse ;  /* 0x0000000747457c23 */ /* 0x100fe2000800081c */
[--C-:B------:R-:W-:Y:S01]  /*7bc0*/  FFMA R71, R73, UR7, -R179.reuse ;  /* 0x0000000749477c23 */ /* 0x100fe200080008b3 */
[--C-:B------:R-:W-:Y:S01]  /*7bd0*/  FFMA R73, R75, UR7, -R28.reuse ;  /* 0x000000074b497c23 */ /* 0x100fe2000800081c */
[----:B------:R-:W-:Y:S01]  /*7be0*/  FFMA R75, R78, UR7, -R28 ;  /* 0x000000074e4b7c23 */ /* 0x000fe2000800081c */
[----:B----4-:R-:W-:Y:S01]  /*7bf0*/  @!P5 FMUL R41, R41, R41 ;  /* 0x000000292929d220 */ /* 0x010fe20000400000 */
[----:B------:R-:W-:Y:S01]  /*7c00*/  FSETP.GEU.AND P5, PT, R26, -126, PT ;  /* 0xc2fc00001a00780b */ /* 0x000fe20003fae000 */
[----:B-1----:R-:W-:-:S04]  /*7c10*/  FFMA R25, R52, UR7, -R179 ;  /* 0x0000000734197c23 */ /* 0x002fc800080008b3 */
[----:B------:R-:W-:Y:S01]  /*7c20*/  @!P6 FMUL R24, R24, 0.5 ;  /* 0x3f0000001818e820 */ /* 0x000fe20000400000 */
[----:B-----5:R-:W-:Y:S01]  /*7c30*/  @!P4 FMUL R42, R42, R42 ;  /* 0x0000002a2a2ac220 */ /* 0x020fe20000400000 */
[----:B------:R-:W-:Y:S02]  /*7c40*/  FSETP.GEU.AND P4, PT, R47, -126, PT ;  /* 0xc2fc00002f00780b */ /* 0x000fe40003f8e000 */
[----:B------:R1:W2:Y:S04]  /*7c50*/  MUFU.EX2 R43, R24 ;  /* 0x00000018002b7308 */ /* 0x0002a80000000800 */
[----:B------:R-:W-:-:S04]  /*7c60*/  @!P5 FMUL R26, R26, 0.5 ;  /* 0x3f0000001a1ad820 */ /* 0x000fc80000400000 */
[----:B------:R3:W4:Y:S01]  /*7c70*/  MUFU.EX2 R44, R26 ;  /* 0x0000001a002c7308 */ /* 0x0007220000000800 */
[----:B-1----:R-:W-:Y:S02]  /*7c80*/  FFMA R24, R49, UR7, -R179 ;  /* 0x0000000731187c23 */ /* 0x002fe400080008b3 */
[----:B------:R-:W-:-:S05]  /*7c90*/  @!P4 FMUL R47, R47, 0.5 ;  /* 0x3f0000002f2fc820 */ /* 0x000fca0000400000 */
[----:B------:R-:W1:Y:S01]  /*7ca0*/  MUFU.EX2 R45, R47 ;  /* 0x0000002f002d7308 */ /* 0x000e620000000800 */
[----:B--2---:R-:W-:Y:S01]  /*7cb0*/  @!P6 FMUL R43, R43, R43 ;  /* 0x0000002b2b2be220 */ /* 0x004fe20000400000 */
[----:B------:R-:W-:Y:S01]  /*7cc0*/  FSETP.GEU.AND P6, PT, R48, -126, PT ;  /* 0xc2fc00003000780b */ /* 0x000fe20003fce000 */
[----:B---3--:R-:W-:Y:S01]  /*7cd0*/  FFMA R26, R51, UR7, -R28 ;  /* 0x00000007331a7c23 */ /* 0x008fe2000800081c */
[----:B----4-:R-:W-:Y:S01]  /*7ce0*/  @!P5 FMUL R44, R44, R44 ;  /* 0x0000002c2c2cd220 */ /* 0x010fe20000400000 */
[----:B------:R-:W-:-:S10]  /*7cf0*/  FSETP.GEU.AND P5, PT, R24, -126, PT ;  /* 0xc2fc00001800780b */ /* 0x000fd40003fae000 */
        /* <DEDUP_REMOVED lines=22> */
[--C-:B---3--:R-:W-:Y:S01]  /*7e60*/  FFMA R25, R56, UR7, -R179.reuse ;  /* 0x0000000738197c23 */ /* 0x108fe200080008b3 */
[----:B--2---:R-:W-:Y:S01]  /*7e70*/  @!P6 FMUL R52, R52, R52 ;  /* 0x000000343434e220 */ /* 0x004fe20000400000 */
[----:B------:R-:W-:Y:S01]  /*7e80*/  FSETP.GEU.AND P6, PT, R27, -126, PT ;  /* 0xc2fc00001b00780b */ /* 0x000fe20003fce000 */
[----:B----4-:R-:W-:Y:S01]  /*7e90*/  @!P5 FMUL R47, R47, R47 ;  /* 0x0000002f2f2fd220 */ /* 0x010fe20000400000 */
[----:B------:R-:W-:Y:S01]  /*7ea0*/  FSETP.GEU.AND P5, PT, R26, -126, PT ;  /* 0xc2fc00001a00780b */ /* 0x000fe20003fae000 */
[----:B-1----:R-:W-:-:S10]  /*7eb0*/  FFMA R24, R57, UR7, -R179 ;  /* 0x0000000739187c23 */ /* 0x002fd400080008b3 */
[----:B------:R-:W-:Y:S01]  /*7ec0*/  @!P6 FMUL R27, R27, 0.5 ;  /* 0x3f0000001b1be820 */ /* 0x000fe20000400000 */
[----:B-----5:R-:W-:Y:S01]  /*7ed0*/  @!P4 FMUL R48, R48, R48 ;  /* 0x000000303030c220 */ /* 0x020fe20000400000 */
[----:B------:R-:W-:Y:S02]  /*7ee0*/  FSETP.GEU.AND P4, PT, R25, -126, PT ;  /* 0xc2fc00001900780b */ /* 0x000fe40003f8e000 */
[----:B------:R1:W2:Y:S01]  /*7ef0*/  MUFU.EX2 R50, R27 ;  /* 0x0000001b00327308 */ /* 0x0002a20000000800 */
[----:B------:R-:W-:-:S07]  /*7f00*/  @!P5 FMUL R26, R26, 0.5 ;  /* 0x3f0000001a1ad820 */ /* 0x000fce0000400000 */
[----:B------:R3:W4:Y:S01]  /*7f10*/  MUFU.EX2 R53, R26 ;  /* 0x0000001a00357308 */ /* 0x0007220000000800 */
[--C-:B-1----:R-:W-:Y:S01]  /*7f20*/  FFMA R27, R58, UR7, -R28.reuse ;  /* 0x000000073a1b7c23 */ /* 0x102fe2000800081c */
[--C-:B------:R-:W-:Y:S01]  /*7f30*/  FFMA R58, R60, UR7, -R179.reuse ;  /* 0x000000073c3a7c23 */ /* 0x100fe200080008b3 */
[----:B------:R-:W-:Y:S01]  /*7f40*/  @!P4 FMUL R25, R25, 0.5 ;  /* 0x3f0000001919c820 */ /* 0x000fe20000400000 */
[--C-:B------:R-:W-:Y:S01]  /*7f50*/  FFMA R60, R62, UR7, -R28.reuse ;  /* 0x000000073e3c7c23 */ /* 0x100fe2000800081c */
[--C-:B------:R-:W-:Y:S01]  /*7f60*/  FFMA R62, R64, UR7, -R179.reuse ;  /* 0x00000007403e7c23 */ /* 0x100fe200080008b3 */
[--C-:B------:R-:W-:Y:S01]  /*7f70*/  FFMA R64, R66, UR7, -R28.reuse ;  /* 0x0000000742407c23 */ /* 0x100fe2000800081c */
[--C-:B------:R-:W-:Y:S01]  /*7f80*/  FFMA R66, R68, UR7, -R179.reuse ;  /* 0x0000000744427c23 */ /* 0x100fe200080008b3 */
[----:B------:R1:W5:Y:S01]  /*7f90*/  MUFU.EX2 R54, R25 ;  /* 0x0000001900367308 */ /* 0x0003620000000800 */
[--C-:B---3--:R-:W-:Y:S01]  /*7fa0*/  FFMA R26, R59, UR7, -R28.reuse ;  /* 0x000000073b1a7c23 */ /* 0x108fe2000800081c */
[----:B--2---:R-:W-:Y:S01]  /*7fb0*/  @!P6 FMUL R50, R50, R50 ;  /* 0x000000323232e220 */ /* 0x004fe20000400000 */
[----:B------:R-:W-:Y:S01]  /*7fc0*/  FSETP.GEU.AND P6, PT, R24, -126, PT ;  /* 0xc2fc00001800780b */ /* 0x000fe20003fce000 */
[--C-:B------:R-:W-:Y:S01]  /*7fd0*/  FFMA R59, R61, UR7, -R179.reuse ;  /* 0x000000073d3b7c23 */ /* 0x100fe200080008b3 */
[--C-:B------:R-:W-:Y:S01]  /*7fe0*/  FFMA R61, R63, UR7, -R28.reuse ;  /* 0x000000073f3d7c23 */ /* 0x100fe2000800081c */
[--C-:B------:R-:W-:Y:S01]  /*7ff0*/  FFMA R68, R72, UR7, -R179.reuse ;  /* 0x0000000748447c23 */ /* 0x100fe200080008b3 */
[--C-:B------:R-:W-:Y:S01]  /*8000*/  FFMA R72, R74, UR7, -R28.reuse ;  /* 0x000000074a487c23 */ /* 0x100fe2000800081c */
[----:B------:R-:W-:Y:S01]  /*8010*/  FFMA R74, R77, UR7, -R179 ;  /* 0x000000074d4a7c23 */ /* 0x000fe200080008b3 */
[----:B----4-:R-:W-:Y:S01]  /*8020*/  @!P5 FMUL R53, R53, R53 ;  /* 0x000000353535d220 */ /* 0x010fe20000400000 */
[----:B------:R-:W-:Y:S01]  /*8030*/  FSETP.GEU.AND P5, PT, R27, -126, PT ;  /* 0xc2fc00001b00780b */ /* 0x000fe20003fae000 */
[----:B------:R-:W-:Y:S01]  /*8040*/  FFMA R28, R87, UR7, -R28 ;  /* 0x00000007571c7c23 */ /* 0x000fe2000800081c */
[----:B-1----:R-:W-:Y:S01]  /*8050*/  F2FP.F16.F32.PACK_AB R25, R186, R187 ;  /* 0x000000bbba19723e */ /* 0x002fe200000000ff */
[----:B------:R-:W-:-:S03]  /*8060*/  UMOV UR7, 0x80000020 ;  /* 0x8000002000077882 */ /* 0x000fc60000000000 */
[----:B------:R-:W-:Y:S01]  /*8070*/  @!P6 FMUL R24, R24, 0.5 ;  /* 0x3f0000001818e820 */ /* 0x000fe20000400000 */
[----:B-----5:R-:W-:Y:S01]  /*8080*/  @!P4 FMUL R54, R54, R54 ;  /* 0x000000363636c220 */ /* 0x020fe20000400000 */
[----:B------:R-:W-:Y:S02]  /*8090*/  FSETP.GEU.AND P4, PT, R26, -126, PT ;  /* 0xc2fc00001a00780b */ /* 0x000fe40003f8e000 */
[----:B------:R1:W2:Y:S03]  /*80a0*/  MUFU.EX2 R55, R24 ;  /* 0x0000001800377308 */ /* 0x0002a60000000800 */
[----:B------:R-:W-:-:S05]  /*80b0*/  @!P5 FMUL R27, R27, 0.5 ;  /* 0x3f0000001b1bd820 */ /* 0x000fca0000400000 */
[----:B------:R3:W4:Y:S01]  /*80c0*/  MUFU.EX2 R56, R27 ;  /* 0x0000001b00387308 */ /* 0x0007220000000800 */
[----:B-1----:R-:W-:Y:S02]  /*80d0*/  F2FP.F16.F32.PACK_AB R24, R181, R185 ;  /* 0x000000b9b518723e */ /* 0x002fe400000000ff */
[----:B------:R-:W-:-:S05]  /*80e0*/  @!P4 FMUL R26, R26, 0.5 ;  /* 0x3f0000001a1ac820 */ /* 0x000fca0000400000 */
[----:B------:R1:W5:Y:S01]  /*80f0*/  MUFU.EX2 R57, R26 ;  /* 0x0000001a00397308 */ /* 0x0003620000000800 */
[----:B---3--:R-:W-:Y:S01]  /*8100*/  F2FP.F16.F32.PACK_AB R27, R29, R188 ;  /* 0x000000bc1d1b723e */ /* 0x008fe200000000ff */
[----:B--2---:R-:W-:Y:S01]  /*8110*/  @!P6 FMUL R55, R55, R55 ;  /* 0x000000373737e220 */ /* 0x004fe20000400000 */
[----:B------:R-:W-:Y:S01]  /*8120*/  FSETP.GEU.AND P6, PT, R58, -126, PT ;  /* 0xc2fc00003a00780b */ /* 0x000fe20003fce000 */
[----:B------:R-:W-:-:S04]  /*8130*/  FADD R188, R17, R188 ;  /* 0x000000bc11bc7221 */ /* 0x000fc80000000000 */
[----:B------:R-:W-:Y:S01]  /*8140*/  FADD R188, R188, R29 ;  /* 0x0000001dbcbc7221 */ /* 0x000fe20000000000 */
[----:B-1----:R-:W-:Y:S01]  /*8150*/  F2FP.F16.F32.PACK_AB R26, R184, R183 ;  /* 0x000000b7b81a723e */ /* 0x002fe200000000ff */
[----:B----4-:R-:W-:Y:S01]  /*8160*/  @!P5 FMUL R56, R56, R56 ;  /* 0x000000383838d220 */ /* 0x010fe20000400000 */
[----:B------:R-:W-:Y:S01]  /*8170*/  FSETP.GEU.AND P5, PT, R59, -126, PT ;  /* 0xc2fc00003b00780b */ /* 0x000fe20003fae000 */
[----:B------:R-:W-:Y:S01]  /*8180*/  FADD R183, R180, R183 ;  /* 0x000000b7b4b77221 */ /* 0x000fe20000000000 */
[----:B------:R-:W-:-:S03]  /*8190*/  WARPGROUP.ARRIVE ;  /* 0x00000000000079c5 */ /* 0x000fc60000000000 */
[----:B------:R-:W-:Y:S01]  /*81a0*/  @!P6 FMUL R58, R58, 0.5 ;  /* 0x3f0000003a3ae820 */ /* 0x000fe20000400000 */
[----:B-----5:R-:W-:Y:S01]  /*81b0*/  @!P4 FMUL R57, R57, R57 ;  /* 0x000000393939c220 */ /* 0x020fe20000400000 */
[----:B------:R-:W-:Y:S01]  /*81c0*/  FSETP.GEU.AND P4, PT, R60, -126, PT ;  /* 0xc2fc00003c00780b */ /* 0x000fe20003f8e000 */
[----:B------:R-:W-:Y:S01]  /*81d0*/  HGMMA.64x32x16.F32 R152, R24, gdesc[UR16].tnspB, R152, gsb0 ;  /* 0x4060001018987df0 */ /* 0x000fe20008000898 */
[----:B------:R-:W-:Y:S01]  /*81e0*/  UMOV UR18, UR8 ;  /* 0x0000000800127c82 */ /* 0x000fe20008000000 */
[----:B------:R-:W-:Y:S01]  /*81f0*/  UMOV UR19, 0x80000020 ;  /* 0x8000002000137882 */ /* 0x000fe20000000000 */
[----:B------:R-:W-:Y:S01]  /*8200*/  UIADD3 UR8, UR6, 0x40, URZ ;  /* 0x0000004006087890 */ /* 0x000fe2000fffe03f */
[----:B------:R-:W1:Y:S01]  /*8210*/  MUFU.EX2 R58, R58 ;  /* 0x0000003a003a7308 */ /* 0x000e620000000800 */
[----:B------:R-:W-:Y:S01]  /*8220*/  @!P5 FMUL R59, R59, 0.5 ;  /* 0x3f0000003b3bd820 */ /* 0x000fe20000400000 */
[----:B------:R-:W-:-:S06]  /*8230*/  FADD R183, R183, R184 ;  /* 0x000000b8b7b77221 */ /* 0x000fcc0000000000 */
[----:B------:R-:W-:Y:S01]  /*8240*/  @!P4 FMUL R60, R60, 0.5 ;  /* 0x3f0000003c3cc820 */ /* 0x000fe20000400000 */
[----:B------:R-:W2:Y:S01]  /*8250*/  MUFU.EX2 R59, R59 ;  /* 0x0000003b003b7308 */ /* 0x000ea20000000800 */
[----:B-1----:R-:W-:Y:S01]  /*8260*/  @!P6 FMUL R58, R58, R58 ;  /* 0x0000003a3a3ae220 */ /* 0x002fe20000400000 */
[----:B------:R-:W-:-:S06]  /*8270*/  FSETP.GEU.AND P6, PT, R61, -126, PT ;  /* 0xc2fc00003d00780b */ /* 0x000fcc0003fce000 */
[----:B------:R-:W1:Y:S01]  /*8280*/  MUFU.EX2 R60, R60 ;  /* 0x0000003c003c7308 */ /* 0x000e620000000800 */
[----:B--2---:R-:W-:Y:S01]  /*8290*/  @!P5 FMUL R59, R59, R59 ;  /* 0x0000003b3b3bd220 */ /* 0x004fe20000400000 */
[----:B------:R-:W-:-:S05]  /*82a0*/  FSETP.GEU.AND P5, PT, R62, -126, PT ;  /* 0xc2fc00003e00780b */ /* 0x000fca0003fae000 */
[----:B------:R-:W-:-:S04]  /*82b0*/  @!P6 FMUL R61, R61, 0.5 ;  /* 0x3f0000003d3de820 */ /* 0x000fc80000400000 */
[----:B------:R-:W2:Y:S01]  /*82c0*/  MUFU.EX2 R63, R61 ;  /* 0x0000003d003f7308 */ /* 0x000ea20000000800 */
[----:B-1----:R-:W-:Y:S01]  /*82d0*/  @!P4 FMUL R60, R60, R60 ;  /* 0x0000003c3c3cc220 */ /* 0x002fe20000400000 */
[----:B------:R-:W-:Y:S02]  /*82e0*/  FSETP.GEU.AND P4, PT, R65, -126, PT ;  /* 0xc2fc00004100780b */ /* 0x000fe40003f8e000 */
[----:B------:R-:W-:Y:S01]  /*82f0*/  @!P5 FMUL R62, R62, 0.5 ;  /* 0x3f0000003e3ed820 */ /* 0x000fe20000400000 */
[----:B------:R-:W-:Y:S02]  /*8300*/  WARPGROUP.DEPBAR.LE gsb0, 0x0 ;  /* 0x00008000000079c5 */ /* 0x000fe40000010000 */
[----:B------:R-:W-:-:S03]  /*8310*/  WARPGROUP.ARRIVE ;  /* 0x00000000000079c5 */ /* 0x000fc60000000000 */
[----:B------:R-:W1:Y:S05]  /*8320*/  MUFU.EX2 R62, R62 ;  /* 0x0000003e003e7308 */ /* 0x000e6a0000000800 */
[----:B------:R-:W-:Y:S01]  /*8330*/  @!P4 FMUL R65, R65, 0.5 ;  /* 0x3f0000004141c820 */ /* 0x000fe20000400000 */
[----:B--2---:R-:W-:Y:S01]  /*8340*/  @!P6 FMUL R63, R63, R63 ;  /* 0x0000003f3f3fe220 */ /* 0x004fe20000400000 */
[----:B------:R-:W-:Y:S01]  /*8350*/  FSETP.GEU.AND P6, PT, R64, -126, PT ;  /* 0xc2fc00004000780b */ /* 0x000fe20003fce000 */
[----:B------:R-:W-:Y:S01]  /*8360*/  HGMMA.64x32x16.F32 R136, R24, gdesc[UR16].tnspB, R136, gsb0 ;  /* 0x4060001018887df0 */ /* 0x000fe20008000888 */
[----:B------:R-:W-:Y:S01]  /*8370*/  UMOV UR18, UR8 ;  /* 0x0000000800127c82 */ /* 0x000fe20008000000 */
[----:B------:R-:W-:Y:S01]  /*8380*/  UMOV UR19, 0x80000020 ;  /* 0x8000002000137882 */ /* 0x000fe20000000000 */
[----:B------:R-:W-:Y:S01]  /*8390*/  UIADD3 UR8, UR6, 0x840, URZ ;  /* 0x0000084006087890 */ /* 0x000fe2000fffe03f */
[----:B------:R-:W2:Y:S01]  /*83a0*/  MUFU.EX2 R61, R65 ;  /* 0x00000041003d7308 */ /* 0x000ea20000000800 */
[----:B-1----:R-:W-:Y:S01]  /*83b0*/  @!P5 FMUL R62, R62, R62 ;  /* 0x0000003e3e3ed220 */ /* 0x002fe20000400000 */
[----:B------:R-:W-:-:S06]  /*83c0*/  FSETP.GEU.AND P5, PT, R189, -126, PT ;  /* 0xc2fc0000bd00780b */ /* 0x000fcc0003fae000 */
[----:B------:R-:W-:-:S06]  /*83d0*/  @!P6 FMUL R64, R64, 0.5 ;  /* 0x3f0000004040e820 */ /* 0x000fcc0000400000 */
[----:B------:R-:W1:Y:S01]  /*83e0*/  MUFU.EX2 R64, R64 ;  /* 0x0000004000407308 */ /* 0x000e620000000800 */
[----:B--2---:R-:W-:Y:S01]  /*83f0*/  @!P4 FMUL R61, R61, R61 ;  /* 0x0000003d3d3dc220 */ /* 0x004fe20000400000 */
[----:B------:R-:W-:Y:S01]  /*8400*/  FSETP.GEU.AND P4, PT, R66, -126, PT ;  /* 0xc2fc00004200780b */ /* 0x000fe20003f8e000 */
[----:B------:R-:W-:-:S05]  /*8410*/  @!P5 FMUL R189, R189, 0.5 ;  /* 0x3f000000bdbdd820 */ /* 0x000fca0000400000 */
[----:B------:R-:W2:Y:S07]  /*8420*/  MUFU.EX2 R65, R189 ;  /* 0x000000bd00417308 */ /* 0x000eae0000000800 */
[----:B------:R-:W-:Y:S01]  /*8430*/  @!P4 FMUL R66, R66, 0.5 ;  /* 0x3f0000004242c820 */ /* 0x000fe20000400000 */
[----:B-1----:R-:W-:Y:S01]  /*8440*/  @!P6 FMUL R64, R64, R64 ;  /* 0x000000404040e220 */ /* 0x002fe20000400000 */
[----:B------:R-:W-:-:S04]  /*8450*/  FSETP.GEU.AND P6, PT, R67, -126, PT ;  /* 0xc2fc00004300780b */ /* 0x000fc80003fce000 */
[----:B------:R-:W1:Y:S01]  /*8460*/  MUFU.EX2 R66, R66 ;  /* 0x0000004200427308 */ /* 0x000e620000000800 */
[----:B--2---:R-:W-:Y:S01]  /*8470*/  @!P5 FMUL R65, R65, R65 ;  /* 0x000000414141d220 */ /* 0x004fe20000400000 */
[----:B------:R-:W-:Y:S01]  /*8480*/  FSETP.GEU.AND P5, PT, R190, -126, PT ;  /* 0xc2fc0000be00780b */ /* 0x000fe20003fae000 */
[----:B------:R-:W-:Y:S02]  /*8490*/  WARPGROUP.DEPBAR.LE gsb0, 0x0 ;  /* 0x00008000000079c5 */ /* 0x000fe40000010000 */
[----:B------:R-:W-:-:S04]  /*84a0*/  WARPGROUP.ARRIVE ;  /* 0x00000000000079c5 */ /* 0x000fc80000000000 */
[----:B------:R-:W-:Y:S02]  /*84b0*/  @!P6 FMUL R67, R67, 0.5 ;  /* 0x3f0000004343e820 */ /* 0x000fe40000400000 */
[----:B------:R-:W-:Y:S01]  /*84c0*/  HGMMA.64x32x16.F32 R120, R24, gdesc[UR8].tnspB, R120, gsb0 ;  /* 0x4060000818787df0 */ /* 0x000fe20008000878 */
[----:B------:R-:W-:Y:S01]  /*84d0*/  UMOV UR10, UR12 ;  /* 0x0000000c000a7c82 */ /* 0x000fe20008000000 */
[----:B------:R-:W-:Y:S01]  /*84e0*/  UMOV UR11, 0x80000020 ;  /* 0x80000020000b7882 */ /* 0x000fe20000000000 */
[----:B------:R-:W-:Y:S01]  /*84f0*/  UIADD3 UR12, UR6, 0x440, URZ ;  /* 0x00000440060c7890 */ /* 0x000fe2000fffe03f */
[----:B-1----:R-:W-:Y:S01]  /*8500*/  @!P4 FMUL R66, R66, R66 ;  /* 0x000000424242c220 */ /* 0x002fe20000400000 */
[C---:B------:R-:W-:Y:S01]  /*8510*/  FSETP.GEU.AND P4, PT, R69.reuse, -126, PT ;  /* 0xc2fc00004500780b */ /* 0x040fe20003f8e000 */
[----:B------:R-:W-:Y:S01]  /*8520*/  @!P5 FMUL R190, R190, 0.5 ;  /* 0x3f000000bebed820 */ /* 0x000fe20000400000 */
[----:B------:R-:W1:Y:S08]  /*8530*/  MUFU.EX2 R67, R67 ;  /* 0x0000004300437308 */ /* 0x000e700000000800 */
[----:B------:R-:W2:Y:S03]  /*8540*/  MUFU.EX2 R70, R190 ;  /* 0x000000be00467308 */ /* 0x000ea60000000800 */
[----:B------:R-:W-:-:S06]  /*8550*/  @!P4 FMUL R69, R69, 0.5 ;  /* 0x3f0000004545c820 */ /* 0x000fcc0000400000 */
[----:B------:R-:W3:Y:S01]  /*8560*/  MUFU.EX2 R69, R69 ;  /* 0x0000004500457308 */ /* 0x000ee20000000800 */
[----:B-1----:R-:W-:Y:S01]  /*8570*/  @!P6 FMUL R67, R67, R67 ;  /* 0x000000434343e220 */ /* 0x002fe20000400000 */
[----:B------:R-:W-:Y:S01]  /*8580*/  FSETP.GEU.AND P6, PT, R68, -126, PT ;  /* 0xc2fc00004400780b */ /* 0x000fe20003fce000 */
[----:B--2---:R-:W-:Y:S01]  /*8590*/  @!P5 FMUL R70, R70, R70 ;  /* 0x000000464646d220 */ /* 0x004fe20000400000 */
[----:B------:R-:W-:-:S11]  /*85a0*/  FSETP.GEU.AND P5, PT, R71, -126, PT ;  /* 0xc2fc00004700780b */ /* 0x000fd60003fae000 */
[----:B------:R-:W-:Y:S01]  /*85b0*/  @!P6 FMUL R68, R68, 0.5 ;  /* 0x3f0000004444e820 */ /* 0x000fe20000400000 */
[----:B---3--:R-:W-:Y:S01]  /*85c0*/  @!P4 FMUL R69, R69, R69 ;  /* 0x000000454545c220 */ /* 0x008fe20000400000 */
[----:B------:R-:W-:-:S04]  /*85d0*/  FSETP.GEU.AND P4, PT, R72, -126, PT ;  /* 0xc2fc00004800780b */ /* 0x000fc80003f8e000 */
[----:B------:R-:W1:Y:S01]  /*85e0*/  MUFU.EX2 R68, R68 ;  /* 0x0000004400447308 */ /* 0x000e620000000800 */
[----:B------:R-:W-:Y:S01]  /*85f0*/  @!P5 FMUL R71, R71, 0.5 ;  /* 0x3f0000004747d820 */ /* 0x000fe20000400000 */
[----:B------:R-:W-:Y:S02]  /*8600*/  WARPGROUP.DEPBAR.LE gsb0, 0x0 ;  /* 0x00008000000079c5 */ /* 0x000fe40000010000 */
[----:B------:R-:W-:-:S04]  /*8610*/  WARPGROUP.ARRIVE ;  /* 0x00000000000079c5 */ /* 0x000fc80000000000 */
[----:B------:R-:W2:Y:S01]  /*8620*/  MUFU.EX2 R71, R71 ;  /* 0x0000004700477308 */ /* 0x000ea20000000800 */
[----:B------:R-:W-:Y:S01]  /*8630*/  @!P4 FMUL R72, R72, 0.5 ;  /* 0x3f0000004848c820 */ /* 0x000fe20000400000 */
[----:B------:R-:W-:Y:S01]  /*8640*/  HGMMA.64x32x16.F32 R104, R24, gdesc[UR8].tnspB, R104, gsb0 ;  /* 0x4060000818687df0 */ /* 0x000fe20008000868 */
[----:B------:R-:W-:Y:S01]  /*8650*/  UIADD3 UR10, UR6, 0x240, URZ ;  /* 0x00000240060a7890 */ /* 0x000fe2000fffe03f */
[----:B------:R-:W-:Y:S01]  /*8660*/  UMOV UR11, 0x80000020 ;  /* 0x80000020000b7882 */ /* 0x000fe20000000000 */
[----:B-1----:R-:W-:Y:S01]  /*8670*/  @!P6 FMUL R68, R68, R68 ;  /* 0x000000444444e220 */ /* 0x002fe20000400000 */
[----:B------:R-:W-:Y:S02]  /*8680*/  FSETP.GEU.AND P6, PT, R73, -126, PT ;  /* 0xc2fc00004900780b */ /* 0x000fe40003fce000 */
[----:B------:R-:W1:Y:S01]  /*8690*/  MUFU.EX2 R72, R72 ;  /* 0x0000004800487308 */ /* 0x000e620000000800 */
[----:B--2---:R-:W-:Y:S01]  /*86a0*/  @!P5 FMUL R71, R71, R71 ;  /* 0x000000474747d220 */ /* 0x004fe20000400000 */
[----:B------:R-:W-:-:S09]  /*86b0*/  FSETP.GEU.AND P5, PT, R76, -126, PT ;  /* 0xc2fc00004c00780b */ /* 0x000fd20003fae000 */
[----:B------:R-:W-:Y:S01]  /*86c0*/  @!P6 FMUL R73, R73, 0.5 ;  /* 0x3f0000004949e820 */ /* 0x000fe20000400000 */
[----:B-1----:R-:W-:-:S05]  /*86d0*/  @!P4 FMUL R72, R72, R72 ;  /* 0x000000484848c220 */ /* 0x002fca0000400000 */
[----:B------:R-:W1:Y:S01]  /*86e0*/  MUFU.EX2 R73, R73 ;  /* 0x0000004900497308 */ /* 0x000e620000000800 */
[----:B------:R-:W-:Y:S01]  /*86f0*/  FSETP.GEU.AND P4, PT, R74, -126, PT ;  /* 0xc2fc00004a00780b */ /* 0x000fe20003f8e000 */
[----:B------:R-:W-:-:S06]  /*8700*/  @!P5 FMUL R76, R76, 0.5 ;  /* 0x3f0000004c4cd820 */ /* 0x000fcc0000400000 */
[----:B------:R-:W2:Y:S06]  /*8710*/  MUFU.EX2 R17, R76 ;  /* 0x0000004c00117308 */ /* 0x000eac0000000800 */
[----:B------:R-:W-:Y:S01]  /*8720*/  @!P4 FMUL R74, R74, 0.5 ;  /* 0x3f0000004a4ac820 */ /* 0x000fe20000400000 */
[----:B-1----:R-:W-:Y:S01]  /*8730*/  @!P6 FMUL R73, R73, R73 ;  /* 0x000000494949e220 */ /* 0x002fe20000400000 */
[----:B------:R-:W-:-:S04]  /*8740*/  FSETP.GEU.AND P6, PT, R75, -126, PT ;  /* 0xc2fc00004b00780b */ /* 0x000fc80003fce000 */
[----:B------:R-:W1:Y:S01]  /*8750*/  MUFU.EX2 R74, R74 ;  /* 0x0000004a004a7308 */ /* 0x000e620000000800 */
[----:B--2---:R-:W-:Y:S01]  /*8760*/  @!P5 FMUL R17, R17, R17 ;  /* 0x000000111111d220 */ /* 0x004fe20000400000 */
[----:B------:R-:W-:Y:S02]  /*8770*/  WARPGROUP.DEPBAR.LE gsb0, 0x0 ;  /* 0x00008000000079c5 */ /* 0x000fe40000010000 */
[----:B------:R-:W-:Y:S01]  /*8780*/  WARPGROUP.ARRIVE ;  /* 0x00000000000079c5 */ /* 0x000fe20000000000 */
[----:B------:R-:W-:-:S04]  /*8790*/  FSETP.GEU.AND P5, PT, R79, -126, PT ;  /* 0xc2fc00004f00780b */ /* 0x000fc80003fae000 */
[----:B------:R-:W-:Y:S01]  /*87a0*/  @!P6 FMUL R75, R75, 0.5 ;  /* 0x3f0000004b4be820 */ /* 0x000fe20000400000 */
[----:B------:R-:W-:Y:S01]  /*87b0*/  HGMMA.64x32x16.F32 R88, R24, gdesc[UR12].tnspB, R88, gsb0 ;  /* 0x4060000c18587df0 */ /* 0x000fe20008000858 */
[----:B------:R-:W-:Y:S01]  /*87c0*/  UIADD3 UR14, UR6, 0x640, URZ ;  /* 0x00000640060e7890 */ /* 0x000fe2000fffe03f */
[----:B------:R-:W-:-:S03]  /*87d0*/  UMOV UR15, 0x80000020 ;  /* 0x80000020000f7882 */ /* 0x000fc60000000000 */
[----:B------:R-:W2:Y:S01]  /*87e0*/  MUFU.EX2 R75, R75 ;  /* 0x0000004b004b7308 */ /* 0x000ea20000000800 */
[----:B-1----:R-:W-:Y:S01]  /*87f0*/  @!P4 FMUL R74, R74, R74 ;  /* 0x0000004a4a4ac220 */ /* 0x002fe20000400000 */
[----:B------:R-:W-:Y:S01]  /*8800*/  FSETP.GEU.AND P4, PT, R80, -126, PT ;  /* 0xc2fc00005000780b */ /* 0x000fe20003f8e000 */
[----:B------:R-:W-:-:S06]  /*8810*/  @!P5 FMUL R79, R79, 0.5 ;  /* 0x3f0000004f4fd820 */ /* 0x000fcc0000400000 */
[----:B------:R-:W1:Y:S06]  /*8820*/  MUFU.EX2 R79, R79 ;  /* 0x0000004f004f7308 */ /* 0x000e6c0000000800 */
[----:B------:R-:W-:Y:S01]  /*8830*/  @!P4 FMUL R80, R80, 0.5 ;  /* 0x3f0000005050c820 */ /* 0x000fe20000400000 */
[----:B--2---:R-:W-:Y:S01]  /*8840*/  @!P6 FMUL R75, R75, R75 ;  /* 0x0000004b4b4be220 */ /* 0x004fe20000400000 */
[----:B------:R-:W-:-:S04]  /*8850*/  FSETP.GEU.AND P6, PT, R81, -126, PT ;  /* 0xc2fc00005100780b */ /* 0x000fc80003fce000 */
[----:B------:R-:W2:Y:S01]  /*8860*/  MUFU.EX2 R80, R80 ;  /* 0x0000005000507308 */ /* 0x000ea20000000800 */
[----:B-1----:R-:W-:Y:S01]  /*8870*/  @!P5 FMUL R79, R79, R79 ;  /* 0x0000004f4f4fd220 */ /* 0x002fe20000400000 */
[----:B------:R-:W-:-:S07]  /*8880*/  FSETP.GEU.AND P5, PT, R82, -126, PT ;  /* 0xc2fc00005200780b */ /* 0x000fce0003fae000 */
[----:B------:R-:W-:-:S06]  /*8890*/  @!P6 FMUL R81, R81, 0.5 ;  /* 0x3f0000005151e820 */ /* 0x000fcc0000400000 */
[----:B------:R-:W1:Y:S01]  /*88a0*/  MUFU.EX2 R81, R81 ;  /* 0x0000005100517308 */ /* 0x000e620000000800 */
[----:B--2---:R-:W-:Y:S01]  /*88b0*/  @!P4 FMUL R80, R80, R80 ;  /* 0x000000505050c220 */ /* 0x004fe20000400000 */
[----:B------:R-:W-:Y:S01]  /*88c0*/  FSETP.GEU.AND P4, PT, R83, -126, PT ;  /* 0xc2fc00005300780b */ /* 0x000fe20003f8e000 */
[----:B------:R-:W-:-:S05]  /*88d0*/  @!P5 FMUL R82, R82, 0.5 ;  /* 0x3f0000005252d820 */ /* 0x000fca0000400000 */
[----:B------:R-:W2:Y:S01]  /*88e0*/  MUFU.EX2 R29, R82 ;  /* 0x00000052001d7308 */ /* 0x000ea20000000800 */
[----:B------:R-:W-:Y:S02]  /*88f0*/  WARPGROUP.DEPBAR.LE gsb0, 0x0 ;  /* 0x00008000000079c5 */ /* 0x000fe40000010000 */
[----:B------:R-:W-:Y:S01]  /*8900*/  F2FP.F16.F32.PACK_AB R24, R31, R30 ;  /* 0x0000001e1f18723e */ /* 0x000fe200000000ff */
[----:B------:R-:W-:Y:S01]  /*8910*/  FADD R30, R183, R30 ;  /* 0x0000001eb71e7221 */ /* 0x000fe20000000000 */
[----:B------:R-:W-:Y:S02]  /*8920*/  F2FP.F16.F32.PACK_AB R26, R33, R32 ;  /* 0x00000020211a723e */ /* 0x000fe400000000ff */
[----:B------:R-:W-:Y:S01]  /*8930*/  F2FP.F16.F32.PACK_AB R25, R36, R35 ;  /* 0x000000232419723e */ /* 0x000fe200000000ff */
[----:B------:R-:W-:Y:S01]  /*8940*/  @!P4 FMUL R83, R83, 0.5 ;  /* 0x3f0000005353c820 */ /* 0x000fe20000400000 */
[----:B------:R-:W-:Y:S01]  /*8950*/  F2FP.F16.F32.PACK_AB R27, R40, R39 ;  /* 0x00000027281b723e */ /* 0x000fe200000000ff */
[----:B-1----:R-:W-:Y:S01]  /*8960*/  @!P6 FMUL R81, R81, R81 ;  /* 0x000000515151e220 */ /* 0x002fe20000400000 */
[----:B------:R-:W-:Y:S01]  /*8970*/  FSETP.GEU.AND P6, PT, R84, -126, PT ;  /* 0xc2fc00005400780b */ /* 0x000fe20003fce000 */
[----:B------:R-:W-:Y:S01]  /*8980*/  FADD R31, R30, R31 ;  /* 0x0000001f1e1f7221 */ /* 0x000fe20000000000 */
[----:B------:R-:W-:Y:S01]  /*8990*/  WARPGROUP.ARRIVE ;  /* 0x00000000000079c5 */ /* 0x000fe20000000000 */
[----:B------:R-:W1:Y:S01]  /*89a0*/  MUFU.EX2 R83, R83 ;  /* 0x0000005300537308 */ /* 0x000e620000000800 */
[----:B------:R-:W-:Y:S01]  /*89b0*/  FADD R35, R188, R35 ;  /* 0x00000023bc237221 */ /* 0x000fe20000000000 */
[----:B------:R-:W-:Y:S01]  /*89c0*/  FADD R32, R31, R32 ;  /* 0x000000201f207221 */ /* 0x000fe20000000000 */
[----:B--2---:R-:W-:Y:S01]  /*89d0*/  @!P5 FMUL R29, R29, R29 ;  /* 0x0000001d1d1dd220 */ /* 0x004fe20000400000 */
[----:B------:R-:W-:Y:S01]  /*89e0*/  FSETP.GEU.AND P5, PT, R85, -126, PT ;  /* 0xc2fc00005500780b */ /* 0x000fe20003fae000 */
[----:B------:R-:W-:Y:S01]  /*89f0*/  HGMMA.64x32x16.F32 R152, R24, gdesc[UR16].tnspB, R152, gsb0 ;  /* 0x4060001018987df0 */ /* 0x000fe20008000898 */
[----:B------:R-:W-:Y:S01]  /*8a00*/  UMOV UR19, 0x80000020 ;  /* 0x8000002000137882 */ /* 0x000fe20000000000 */
[----:B------:R-:W-:Y:S01]  /*8a10*/  FADD R36, R35, R36 ;  /* 0x0000002423247221 */ /* 0x000fe20000000000 */
[----:B------:R-:W-:-:S02]  /*8a20*/  FADD R33, R32, R33 ;  /* 0x0000002120217221 */ /* 0x000fc40000000000 */
[----:B------:R-:W-:Y:S01]  /*8a30*/  @!P6 FMUL R84, R84, 0.5 ;  /* 0x3f0000005454e820 */ /* 0x000fe20000400000 */
[----:B------:R-:W-:-:S04]  /*8a40*/  FADD R39, R36, R39 ;  /* 0x0000002724277221 */ /* 0x000fc80000000000 */
[----:B------:R-:W-:Y:S01]  /*8a50*/  FADD R39, R39, R40 ;  /* 0x0000002827277221 */ /* 0x000fe20000000000 */
[----:B------:R-:W2:Y:S01]  /*8a60*/  MUFU.EX2 R84, R84 ;  /* 0x0000005400547308 */ /* 0x000ea20000000800 */
[----:B-1----:R-:W-:Y:S01]  /*8a70*/  @!P4 FMUL R83, R83, R83 ;  /* 0x000000535353c220 */ /* 0x002fe20000400000 */
[----:B------:R-:W-:Y:S01]  /*8a80*/  FSETP.GEU.AND P4, PT, R86, -126, PT ;  /* 0xc2fc00005600780b */ /* 0x000fe20003f8e000 */
[----:B------:R-:W-:-:S06]  /*8a90*/  @!P5 FMUL R85, R85, 0.5 ;  /* 0x3f0000005555d820 */ /* 0x000fcc0000400000 */
[----:B------:R-:W1:Y:S06]  /*8aa0*/  MUFU.EX2 R85, R85 ;  /* 0x0000005500557308 */ /* 0x000e6c0000000800 */
[----:B------:R-:W-:Y:S01]  /*8ab0*/  @!P4 FMUL R86, R86, 0.5 ;  /* 0x3f0000005656c820 */ /* 0x000fe20000400000 */
[----:B--2---:R-:W-:Y:S01]  /*8ac0*/  @!P6 FMUL R84, R84, R84 ;  /* 0x000000545454e220 */ /* 0x004fe20000400000 */
[----:B------:R-:W-:Y:S02]  /*8ad0*/  FSETP.GEU.AND P6, PT, R28, -126, PT ;  /* 0xc2fc00001c00780b */ /* 0x000fe40003fce000 */
[----:B------:R-:W2:Y:S01]  /*8ae0*/  MUFU.EX2 R31, R86 ;  /* 0x00000056001f7308 */ /* 0x000ea20000000800 */
[----:B-1----:R-:W-:-:S10]  /*8af0*/  @!P5 FMUL R85, R85, R85 ;  /* 0x000000555555d220 */ /* 0x002fd40000400000 */
[----:B------:R-:W-:Y:S01]  /*8b00*/  @!P6 FMUL R28, R28, 0.5 ;  /* 0x3f0000001c1ce820 */ /* 0x000fe20000400000 */
[----:B--2---:R-:W-:-:S05]  /*8b10*/  @!P4 FMUL R31, R31, R31 ;  /* 0x0000001f1f1fc220 */ /* 0x004fca0000400000 */
[----:B------:R-:W1:Y:S01]  /*8b20*/  MUFU.EX2 R28, R28 ;  /* 0x0000001c001c7308 */ /* 0x000e620000000800 */
[C---:B------:R-:W-:Y:S01]  /*8b30*/  ISETP.NE.AND P4, PT, R175.reuse, 0x4, PT ;  /* 0x00000004af00780c */ /* 0x040fe20003f85270 */
[----:B------:R-:W-:Y:S02]  /*8b40*/  WARPGROUP.DEPBAR.LE gsb0, 0x0 ;  /* 0x00008000000079c5 */ /* 0x000fe40000010000 */
[----:B------:R-:W-:Y:S01]  /*8b50*/  WARPGROUP.ARRIVE ;  /* 0x00000000000079c5 */ /* 0x000fe20000000000 */
[----:B------:R-:W-:-:S05]  /*8b60*/  SEL R175, R175, RZ, P4 ;  /* 0x000000ffafaf7207 */ /* 0x000fca0002000000 */
[----:B------:R-:W-:Y:S01]  /*8b70*/  HGMMA.64x32x16.F32 R136, R24, gdesc[UR8].tnspB, R136, gsb0 ;  /* 0x4060000818887df0 */ /* 0x000fe20008000888 */
[----:B------:R-:W-:Y:S01]  /*8b80*/  UMOV UR10, UR12 ;  /* 0x0000000c000a7c82 */ /* 0x000fe20008000000 */
[----:B------:R-:W-:Y:S01]  /*8b90*/  UMOV UR11, 0x80000020 ;  /* 0x80000020000b7882 */ /* 0x000fe20000000000 */
[----:B------:R-:W-:Y:S01]  /*8ba0*/  UIADD3 UR12, UR6, 0x480, URZ ;  /* 0x00000480060c7890 */ /* 0x000fe2000fffe03f */
[----:B-1----:R-:W-:Y:S01]  /*8bb0*/  @!P6 FMUL R28, R28, R28 ;  /* 0x0000001c1c1ce220 */ /* 0x002fe20000400000 */
[----:B------:R-:W-:Y:S02]  /*8bc0*/  WARPGROUP.DEPBAR.LE gsb0, 0x0 ;  /* 0x00008000000079c5 */ /* 0x000fe40000010000 */
[----:B------:R-:W-:-:S06]  /*8bd0*/  WARPGROUP.ARRIVE ;  /* 0x00000000000079c5 */ /* 0x000fcc0000000000 */
[----:B------:R-:W-:Y:S01]  /*8be0*/  HGMMA.64x32x16.F32 R120, R24, gdesc[UR8].tnspB, R120, gsb0 ;  /* 0x4060000818787df0 */ /* 0x000fe20008000878 */
[----:B------:R-:W-:Y:S01]  /*8bf0*/  UMOV UR10, UR8 ;  /* 0x00000008000a7c82 */ /* 0x000fe20008000000 */
[----:B------:R-:W-:Y:S01]  /*8c00*/  UMOV UR11, 0x80000020 ;  /* 0x80000020000b7882 */ /* 0x000fe20000000000 */
[----:B------:R-:W-:-:S07]  /*8c10*/  UIADD3 UR8, UR6, 0x80, URZ ;  /* 0x0000008006087890 */ /* 0x000fce000fffe03f */
[----:B------:R-:W-:Y:S01]  /*8c20*/  UMOV UR18, UR8 ;  /* 0x0000000800127c82 */ /* 0x000fe20008000000 */
        /* <DEDUP_REMOVED lines=12> */
[----:B------:R-:W-:Y:S01]  /*8cf0*/  F2FP.F16.F32.PACK_AB R24, R37, R34 ;  /* 0x000000222518723e */ /* 0x000fe200000000ff */
[----:B------:R-:W-:Y:S01]  /*8d00*/  FADD R34, R33, R34 ;  /* 0x0000002221227221 */ /* 0x000fe20000000000 */
[----:B------:R-:W-:Y:S01]  /*8d10*/  F2FP.F16.F32.PACK_AB R25, R41, R38 ;  /* 0x000000262919723e */ /* 0x000fe200000000ff */
[----:B------:R-:W-:Y:S01]  /*8d20*/  FADD R38, R39, R38 ;  /* 0x0000002627267221 */ /* 0x000fe20000000000 */
[----:B------:R-:W-:Y:S01]  /*8d30*/  F2FP.F16.F32.PACK_AB R26, R43, R42 ;  /* 0x0000002a2b1a723e */ /* 0x000fe200000000ff */
[----:B------:R-:W-:Y:S01]  /*8d40*/  FADD R37, R34, R37 ;  /* 0x0000002522257221 */ /* 0x000fe20000000000 */
[----:B------:R-:W-:Y:S01]  /*8d50*/  F2FP.F16.F32.PACK_AB R27, R45, R44 ;  /* 0x0000002c2d1b723e */ /* 0x000fe200000000ff */
[----:B------:R-:W-:-:S02]  /*8d60*/  FADD R41, R38, R41 ;  /* 0x0000002926297221 */ /* 0x000fc40000000000 */
[----:B------:R-:W-:Y:S01]  /*8d70*/  FADD R42, R37, R42 ;  /* 0x0000002a252a7221 */ /* 0x000fe20000000000 */
[----:B------:R-:W-:Y:S01]  /*8d80*/  WARPGROUP.ARRIVE ;  /* 0x00000000000079c5 */ /* 0x000fe20000000000 */
[----:B------:R-:W-:Y:S02]  /*8d90*/  FADD R44, R41, R44 ;  /* 0x0000002c292c7221 */ /* 0x000fe40000000000 */
[----:B------:R-:W-:Y:S02]  /*8da0*/  FADD R43, R42, R43 ;  /* 0x0000002b2a2b7221 */ /* 0x000fe40000000000 */
[----:B------:R-:W-:Y:S01]  /*8db0*/  FADD R44, R44, R45 ;  /* 0x0000002d2c2c7221 */ /* 0x000fe20000000000 */
[----:B------:R-:W-:Y:S01]  /*8dc0*/  HGMMA.64x32x16.F32 R152, R24, gdesc[UR16].tnspB, R152, gsb0 ;  /* 0x4060001018987df0 */ /* 0x000fe20008000898 */
[----:B------:R-:W-:Y:S01]  /*8dd0*/  UMOV UR18, UR8 ;  /* 0x0000000800127c82 */ /* 0x000fe20008000000 */
[----:B------:R-:W-:Y:S01]  /*8de0*/  UMOV UR19, 0x80000020 ;  /* 0x8000002000137882 */ /* 0x000fe20000000000 */
[----:B------:R-:W-:Y:S01]  /*8df0*/  UIADD3 UR8, UR6, 0x100, URZ ;  /* 0x0000010006087890 */ /* 0x000fe2000fffe03f */
[----:B------:R-:W-:-:S02]  /*8e00*/  WARPGROUP.DEPBAR.LE gsb0, 0x0 ;  /* 0x00008000000079c5 */ /* 0x000fc40000010000 */
        /* <DEDUP_REMOVED lines=156> */
[----:B------:R-:W-:Y:S02]  /*97d0*/  FADD R17, R17, R80 ;  /* 0x0000005011117221 */ /* 0x000fe40000000000 */
[----:B------:R-:W-:-:S02]  /*97e0*/  FADD R72, R72, R29 ;  /* 0x0000001d48487221 */ /* 0x000fc40000000000 */
[----:B------:R-:W-:Y:S02]  /*97f0*/  FADD R17, R17, R81 ;  /* 0x0000005111117221 */ /* 0x000fe40000000000 */
[----:B------:R-:W-:Y:S02]  /*9800*/  FADD R72, R72, R83 ;  /* 0x0000005348487221 */ /* 0x000fe40000000000 */
[----:B------:R-:W-:Y:S02]  /*9810*/  FADD R17, R17, R84 ;  /* 0x0000005411117221 */ /* 0x000fe40000000000 */
[----:B------:R-:W-:Y:S02]  /*9820*/  FADD R72, R72, R31 ;  /* 0x0000001f48487221 */ /* 0x000fe40000000000 */
[----:B------:R-:W-:Y:S02]  /*9830*/  FADD R173, R17, R85 ;  /* 0x0000005511ad7221 */ /* 0x000fe40000000000 */
[----:B------:R-:W-:Y:S01]  /*9840*/  FADD R17, R72, R28 ;  /* 0x0000001c48117221 */ /* 0x000fe20000000000 */
        /* <DEDUP_REMOVED lines=22> */
[----:B------:R-:W-:Y:S01]  /*99b0*/  UIADD3 UR6, UR6, 0x9c0, URZ ;  /* 0x000009c006067890 */ /* 0x000fe2000fffe03f */
[----:B------:R-:W-:Y:S02]  /*99c0*/  WARPGROUP.DEPBAR.LE gsb0, 0x0 ;  /* 0x00008000000079c5 */ /* 0x000fe40000010000 */
[----:B------:R-:W-:Y:S02]  /*99d0*/  F2FP.F16.F32.PACK_AB R24, R81, R80 ;  /* 0x000000505118723e */ /* 0x000fe400000000ff */
[----:B------:R-:W-:Y:S02]  /*99e0*/  F2FP.F16.F32.PACK_AB R25, R83, R29 ;  /* 0x0000001d5319723e */ /* 0x000fe400000000ff */
[----:B------:R-:W-:-:S02]  /*99f0*/  F2FP.F16.F32.PACK_AB R26, R85, R84 ;  /* 0x00000054551a723e */ /* 0x000fc400000000ff */
[----:B------:R-:W-:-:S04]  /*9a00*/  F2FP.F16.F32.PACK_AB R27, R28, R31 ;  /* 0x0000001f1c1b723e */ /* 0x000fc800000000ff */
        /* <DEDUP_REMOVED lines=19> */
[C---:B------:R-:W-:Y:S02]  /*9b40*/  LEA R24, R7.reuse, R172, 0x3 ;  /* 0x000000ac07187211 */ /* 0x040fe400078e18ff */
[----:B------:R-:W-:Y:S02]  /*9b50*/  IADD3 R7, R7, 0x1, RZ ;  /* 0x0000000107077810 */ /* 0x000fe40007ffe0ff */
[----:B------:R-:W-:Y:S02]  /*9b60*/  PRMT R24, RZ, 0x654, R24 ;  /* 0x00000654ff187816 */ /* 0x000fe40000000018 */
[----:B------:R-:W-:-:S02]  /*9b70*/  SEL R25, RZ, 0x1, P4 ;  /* 0x00000001ff197807 */ /* 0x000fc40002000000 */
[C---:B------:R-:W-:Y:S01]  /*9b80*/  ISETP.NE.AND P3, PT, R7.reuse, 0x4, PT ;  /* 0x000000040700780c */ /* 0x040fe20003f65270 */
[----:B------:R1:W-:Y:S01]  /*9b90*/  SYNCS.ARRIVE.TRANS64.RED.A1T0 RZ, [R24+URZ], RZ ;  /* 0x000000ff18ff79a7 */ /* 0x0003e2000810043f */
[----:B------:R-:W-:Y:S02]  /*9ba0*/  LOP3.LUT R4, R4, R25, RZ, 0x3c, !PT ;  /* 0x0000001904047212 */ /* 0x000fe400078e3cff */
[----:B------:R-:W-:Y:S01]  /*9bb0*/  SEL R7, R7, RZ, P3 ;  /* 0x000000ff07077207 */ /* 0x000fe20001800000 */
[----:B------:R-:W-:Y:S08]  /*9bc0*/  @P2 BRA `(.L_x_31) ;  /* 0x0000000400082947 */ /* 0x000ff00003800000 */
[----:B------:R-:W-:Y:S01]  /*9bd0*/  ISETP.LT.OR P2, PT, R8, 0x1, !P0 ;  /* 0x000000010800780c */ /* 0x000fe20004741670 */
[----:B------:R-:W-:-:S12]  /*9be0*/  BSSY B0, `(.L_x_32) ;  /* 0x000003f000007945 */ /* 0x000fd80003800000 */
[----:B------:R-:W-:Y:S05]  /*9bf0*/  @P2 BRA `(.L_x_33) ;  /* 0x0000000000f42947 */ /* 0x000fea0003800000 */
[----:B------:R-:W-:Y:S01]  /*9c00*/  ISETP.NE.AND P3, PT, R0, RZ, PT ;  /* 0x000000ff0000720c */ /* 0x000fe20003f65270 */
[----:B-1----:R-:W-:Y:S01]  /*9c10*/  IMAD R24, R5, 0x8, R2 ;  /* 0x0000000805187824 */ /* 0x002fe200078e0202 */
[----:B------:R-:W-:-:S11]  /*9c20*/  SHF.L.U32 R25, R6, 0x1f, RZ ;  /* 0x0000001f06197819 */ /* 0x000fd600000006ff */
.L_x_34:
[----:B-1----:R1:W2:Y:S02]  /*9c30*/  SYNCS.PHASECHK.TRANS64.TRYWAIT P2, [R24+URZ+0x2d020], R25 ;  /* 0x02d02019180075a7 */ /* 0x0022a4000804017f */
[----:B--2---:R-:W-:Y:S05]  /*9c40*/  @!P2 NANOSLEEP.SYNCS 0x989680 ;  /* 0x009896800000a95d */ /* 0x004fea0003900000 */
[----:B------:R-:W2:Y:S02]  /*9c50*/  @!P2 SYNCS.PHASECHK.TRANS64 P2, [R24+URZ+0x2d020], R25 ;  /* 0x02d020191800a5a7 */ /* 0x000ea4000804007f */
[----:B--2---:R-:W-:Y:S05]  /*9c60*/  @!P2 BRA `(.L_x_34) ;  /* 0xfffffffc00f0a947 */ /* 0x004fea000383ffff */
[----:B------:R-:W-:Y:S05]  /*9c70*/  @P3 BRA `(.L_x_35) ;  /* 0x0000000000143947 */ /* 0x000fea0003800000 */
[----:B------:R-:W-:Y:S02]  /*9c80*/  LOP3.LUT P2, RZ, R16, 0x1f, RZ, 0xc0, !PT ;  /* 0x0000001f10ff7812 */ /* 0x000fe4000784c0ff */
[----:B-1----:R-:W-:-:S04]  /*9c90*/  MOV R25, 0xa000 ;  /* 0x0000a00000197802 */ /* 0x002fc80000000f00 */
[----:B------:R2:W-:Y:S07]  /*9ca0*/  SYNCS.ARRIVE.TRANS64 RZ, [R24+URZ+0x2d000], R25 ;  /* 0x02d0001918ff79a7 */ /* 0x0005ee000800003f */
[----:B------:R-:W-:Y:S05]  /*9cb0*/  @!P2 BRA `(.L_x_35) ;  /* 0x000000000004a947 */ /* 0x000fea0003800000 */
[----:B------:R-:W-:Y:S01]  /*9cc0*/  BPT.TRAP 0x1 ;  /* 0x000000040000795c */ /* 0x000fe20000300000 */
.L_x_35:
[----:B-12---:R-:W-:Y:S01]  /*9cd0*/  IMAD R25, R5, 0xa000, R2 ;  /* 0x0000a00005197824 */ /* 0x006fe200078e0202 */
[----:B------:R-:W-:Y:S01]  /*9ce0*/  R2UR UR49, R24 ;  /* 0x00000000183172ca */ /* 0x000fe200000e0000 */
[----:B------:R-:W-:Y:S01]  /*9cf0*/  UIADD3 UR6, UP0, UR30, 0x2f0, URZ ;  /* 0x000002f01e067890 */ /* 0x000fe2000ff1e03f */
[----:B------:R-:W-:Y:S01]  /*9d00*/  R2UR UR51, R9 ;  /* 0x00000000093372ca */ /* 0x000fe200000e0000 */
[----:B------:R-:W-:Y:S01]  /*9d10*/  UMOV UR14, 0x0 ;  /* 0x00000000000e7882 */ /* 0x000fe20000000000 */
[----:B------:R-:W-:Y:S01]  /*9d20*/  R2UR UR8, R25 ;  /* 0x00000000190872ca */ /* 0x000fe200000e0000 */
[----:B------:R-:W-:Y:S01]  /*9d30*/  UIADD3.X UR7, URZ, UR31, URZ, UP0, !UPT ;  /* 0x0000001f3f077290 */ /* 0x000fe200087fe43f */
[----:B------:R-:W-:Y:S01]  /*9d40*/  VIADD R5, R5, 0x1 ;  /* 0x0000000105057836 */ /* 0x000fe20000000000 */
        /* <DEDUP_REMOVED lines=11> */
[----:B------:R-:W-:Y:S01]  /*9e00*/  SEL R25, RZ, 0x1, P2 ;  /* 0x00000001ff197807 */ /* 0x000fe20001000000 */
        /* <DEDUP_REMOVED lines=27> */
[----:B--2---:R-:W-:Y:S01]  /*9fc0*/  NOP ;  /* 0x0000000000007918 */ /* 0x004fe20000000000 */
.L_x_33:
[----:B------:R-:W-:Y:S05]  /*9fd0*/  BSYNC B0 ;  /* 0x0000000000007941 */ /* 0x000fea0003800000 */
.L_x_32:
[----:B------:R-:W-:-:S07]  /*9fe0*/  VIADD R8, R8, 0xffffffff ;  /* 0xffffffff08087836 */ /* 0x000fce0000000000 */
.L_x_31:
[----:B------:R-:W-:Y:S01]  /*9ff0*/  IADD3 R174, R174, 0x80, RZ ;  /* 0x00000080aeae7810 */ /* 0x000fe20007ffe0ff */
[----:B------:R-:W-:Y:S01]  /*a000*/  IMAD.MOV.U32 R181, RZ, RZ, R176 ;  /* 0x000000ffffb57224 */ /* 0x000fe200078e00b0 */
[----:B------:R-:W-:Y:S01]  /*a010*/  MOV R179, R177 ;  /* 0x000000b100b37202 */ /* 0x000fe20000000f00 */
[----:B------:R-:W-:Y:S06]  /*a020*/  @P1 BRA `(.L_x_36) ;  /* 0xffffffbc00741947 */ /* 0x000fec000383ffff */
.L_x_24:
[----:B------:R-:W-:-:S13]  /*a030*/  ISETP.GE.AND P1, PT, R178, 0x1, PT ;  /* 0x00000001b200780c */ /* 0x000fda0003f26270 */
[----:B------:R-:W-:Y:S05]  /*a040*/  @!P1 BRA `(.L_x_37) ;  /* 0x00000050004c9947 */ /* 0x000fea0003800000 */
[----:B------:R-:W-:Y:S01]  /*a050*/  IMAD.MOV.U32 R191, RZ, RZ, R176 ;  /* 0x000000ffffbf7224 */ /* 0x000fe200078e00b0 */
[----:B------:R-:W-:Y:S02]  /*a060*/  MOV R189, R177 ;  /* 0x000000b100bd7202 */ /* 0x000fe40000000f00 */
[----:B------:R-:W-:-:S07]  /*a070*/  LOP3.LUT R179, R16, 0x1f, RZ, 0xc0, !PT ;  /* 0x0000001f10b37812 */ /* 0x000fce00078ec0ff */
.L_x_51:
[----:B------:R-:W-:Y:S01]  /*a080*/  IMAD R25, R175, 0x8, R2 ;  /* 0x00000008af197824 */ /* 0x000fe200078e0202 */
[----:B-12---:R-:W-:-:S07]  /*a090*/  SHF.L.U32 R24, R4, 0x1f, RZ ;  /* 0x0000001f04187819 */ /* 0x006fce00000006ff */
.L_x_38:
[----:B-1----:R1:W2:Y:S02]  /*a0a0*/  SYNCS.PHASECHK.TRANS64.TRYWAIT P1, [R25+URZ+0x2d000], R24 ;  /* 0x02d00018190075a7 */ /* 0x0022a4000802017f */
[----:B--2---:R-:W-:Y:S05]  /*a0b0*/  @!P1 NANOSLEEP.SYNCS 0x989680 ;  /* 0x009896800000995d */ /* 0x004fea0003900000 */
[----:B------:R-:W2:Y:S02]  /*a0c0*/  @!P1 SYNCS.PHASECHK.TRANS64 P1, [R25+URZ+0x2d000], R24 ;  /* 0x02d00018190095a7 */ /* 0x000ea4000802007f */
[----:B--2---:R-:W-:Y:S05]  /*a0d0*/  @!P1 BRA `(.L_x_38) ;  /* 0xfffffffc00f09947 */ /* 0x004fea000383ffff */
[----:B------:R-:W-:Y:S05]  /*a0e0*/  WARPSYNC.ALL ;  /* 0x0000000000007948 */ /* 0x000fea0003800000 */
[----:B------:R-:W-:Y:S01]  /*a0f0*/  MOV R176, UR23 ;  /* 0x0000001700b07c02 */ /* 0x000fe20008000f00 */
[----:B------:R-:W-:Y:S01]  /*a100*/  IMAD.MOV.U32 R177, RZ, RZ, -0x7fffffe0 ;  /* 0x80000020ffb17424 */ /* 0x000fe200078e00ff */
[----:B------:R-:W-:Y:S01]  /*a110*/  R2UR UR8, R170 ;  /* 0x00000000aa0872ca */ /* 0x000fe200000e0000 */
[----:B-1----:R-:W-:Y:S01]  /*a120*/  WARPGROUP.ARRIVE ;  /* 0x00000000000079c5 */ /* 0x002fe20000000000 */
[----:B------:R-:W-:Y:S01]  /*a130*/  R2UR UR9, R171 ;  /* 0x00000000ab0972ca */ /* 0x000fe200000e0000 */
[----:B------:R-:W-:Y:S01]  /*a140*/  IMAD R176, R175, 0xa00, R176 ;  /* 0x00000a00afb07824 */ /* 0x000fe200078e02b0 */
[----:B------:R-:W-:Y:S01]  /*a150*/  R2UR UR11, R177 ;  /* 0x00000000b10b72ca */ /* 0x000fe200000e0000 */
[----:B------:R-:W-:Y:S01]  /*a160*/  IMAD.MOV.U32 R181, RZ, RZ, -0x7fffffe0 ;  /* 0x80000020ffb57424 */ /* 0x000fe200078e00ff */
[----:B------:R-:W-:Y:S01]  /*a170*/  ISETP.NE.AND P1, PT, R10, RZ, PT ;  /* 0x000000ff0a00720c */ /* 0x000fe20003f25270 */
[----:B------:R-:W-:Y:S01]  /*a180*/  IMAD.MOV.U32 R177, RZ, RZ, -0x7fffffe0 ;  /* 0x80000020ffb17424 */ /* 0x000fe200078e00ff */
[----:B------:R-:W-:-:S02]  /*a190*/  R2UR UR10, R176 ;  /* 0x00000000b00a72ca */ /* 0x000fc400000e0000 */
[----:B------:R-:W-:Y:S02]  /*a1a0*/  IADD3 R180, R176, 0x2, RZ ;  /* 0x00000002b0b47810 */ /* 0x000fe40007ffe0ff */
[----:B------:R-:W-:-:S09]  /*a1b0*/  R2UR UR7, R177 ;  /* 0x00000000b10772ca */ /* 0x000fd200000e0000 */
[----:B------:R-:W-:Y:S01]  /*a1c0*/  HGMMA.64x128x16.F32 R24, gdesc[UR8], RZ, !UPT, gsb0 ;  /* 0x01e00000081879f0 */ /* 0x000fe2000c0008ff */
[----:B------:R-:W-:Y:S02]  /*a1d0*/  R2UR UR10, R180 ;  /* 0x00000000b40a72ca */ /* 0x000fe400000e0000 */
[----:B------:R-:W-:Y:S01]  /*a1e0*/  R2UR UR11, R181 ;  /* 0x00000000b50b72ca */ /* 0x000fe200000e0000 */
[----:B------:R-:W-:Y:S01]  /*a1f0*/  IMAD.MOV.U32 R181, RZ, RZ, -0x7fffffe0 ;  /* 0x80000020ffb57424 */ /* 0x000fe200078e00ff */
[----:B------:R-:W-:Y:S02]  /*a200*/  R2UR UR8, R168 ;  /* 0x00000000a80872ca */ /* 0x000fe400000e0000 */
[----:B------:R-:W-:Y:S02]  /*a210*/  R2UR UR9, R169 ;  /* 0x00000000a90972ca */ /* 0x000fe400000e0000 */
[----:B------:R-:W-:Y:S01]  /*a220*/  IADD3 R180, R176, 0x200, RZ ;  /* 0x00000200b0b47810 */ /* 0x000fe20007ffe0ff */
[----:B------:R-:W-:-:S02]  /*a230*/  WARPGROUP.DEPBAR.LE gsb0, 0x0 ;  /* 0x00008000000079c5 */ /* 0x000fc40000010000 */
[----:B------:R-:W-:-:S08]  /*a240*/  WARPGROUP.ARRIVE ;  /* 0x00000000000079c5 */ /* 0x000fd00000000000 */
[----:B------:R-:W-:Y:S01]  /*a250*/  HGMMA.64x128x16.F32 R24, gdesc[UR8], R24, gsb0 ;  /* 0x01e00000081879f0 */ /* 0x000fe20008000818 */
        /* <DEDUP_REMOVED lines=45> */
[----:B------:R-:W-:Y:S01]  /*a530*/  R2UR UR10, R180 ;  /* 0x00000000b40a72ca */ /* 0x000fe200000e0000 */
[----:B------:R-:W-:Y:S01]  /*a540*/  UMOV UR8, UR56 ;  /* 0x0000003800087c82 */ /* 0x000fe20008000000 */
[----:B------:R-:W-:Y:S01]  /*a550*/  R2UR UR11, R181 ;  /* 0x00000000b50b72ca */ /* 0x000fe200000e0000 */
[----:B------:R-:W-:Y:S01]  /*a560*/  UMOV UR9, UR57 ;  /* 0x0000003900097c82 */ /* 0x000fe20008000000 */
[----:B------:R-:W-:Y:S01]  /*a570*/  IMAD.MOV.U32 R181, RZ, RZ, -0x7fffffe0 ;  /* 0x80000020ffb57424 */ /* 0x000fe200078e00ff */
[C---:B------:R-:W-:Y:S02]  /*a580*/  IADD3 R180, R176.reuse, 0x800, RZ ;  /* 0x00000800b0b47810 */ /* 0x040fe40007ffe0ff */
[----:B------:R-:W-:-:S04]  /*a590*/  IADD3 R176, R176, 0x802, RZ ;  /* 0x00000802b0b07810 */ /* 0x000fc80007ffe0ff */
[----:B------:R-:W-:Y:S01]  /*a5a0*/  R2UR UR6, R176 ;  /* 0x00000000b00672ca */ /* 0x000fe200000e0000 */
[----:B------:R-:W-:Y:S02]  /*a5b0*/  WARPGROUP.DEPBAR.LE gsb0, 0x0 ;  /* 0x00008000000079c5 */ /* 0x000fe40000010000 */
[----:B------:R-:W-:-:S06]  /*a5c0*/  WARPGROUP.ARRIVE ;  /* 0x00000000000079c5 */ /* 0x000fcc0000000000 */
[----:B------:R-:W-:Y:S01]  /*a5d0*/  HGMMA.64x128x16.F32 R24, gdesc[UR8], R24, gsb0 ;  /* 0x01e00000081879f0 */ /* 0x000fe20008000818 */
[----:B------:R-:W-:Y:S01]  /*a5e0*/  R2UR UR10, R180 ;  /* 0x00000000b40a72ca */ /* 0x000fe200000e0000 */
[----:B------:R-:W-:Y:S01]  /*a5f0*/  UMOV UR8, UR44 ;  /* 0x0000002c00087c82 */ /* 0x000fe20008000000 */
[----:B------:R-:W-:Y:S01]  /*a600*/  R2UR UR11, R181 ;  /* 0x00000000b50b72ca */ /* 0x000fe200000e0000 */
[----:B------:R-:W-:Y:S01]  /*a610*/  UMOV UR9, UR45 ;  /* 0x0000002d00097c82 */ /* 0x000fe20008000000 */
[----:B------:R-:W-:Y:S02]  /*a620*/  WARPGROUP.DEPBAR.LE gsb0, 0x0 ;  /* 0x00008000000079c5 */ /* 0x000fe40000010000 */
[----:B------:R-:W-:-:S09]  /*a630*/  WARPGROUP.ARRIVE ;  /* 0x00000000000079c5 */ /* 0x000fd20000000000 */
[----:B------:R-:W-:Y:S03]  /*a640*/  HGMMA.64x128x16.F32 R24, gdesc[UR8], R24, gsb0 ;  /* 0x01e00000081879f0 */ /* 0x000fe60008000818 */
[----:B------:R-:W-:Y:S02]  /*a650*/  WARPGROUP.DEPBAR.LE gsb0, 0x0 ;  /* 0x00008000000079c5 */ /* 0x000fe40000010000 */
[----:B------:R-:W-:-:S07]  /*a660*/  WARPGROUP.ARRIVE ;  /* 0x00000000000079c5 */ /* 0x000fce0000000000 */
[----:B------:R-:W-:Y:S03]  /*a670*/  HGMMA.64x128x16.F32 R24, gdesc[UR4], R24, gsb0 ;  /* 0x01e00000041879f0 */ /* 0x000fe60008000818 */
[----:B------:R-:W-:Y:S02]  /*a680*/  WARPGROUP.DEPBAR.LE gsb0, 0x0 ;  /* 0x00008000000079c5 */ /* 0x000fe40000010000 */
[----:B------:R-:W-:Y:S05]  /*a690*/  @P1 BRA `(.L_x_39) ;  /* 0x0000000400081947 */ /* 0x000fea0003800000 */
[----:B------:R-:W-:Y:S01]  /*a6a0*/  ISETP.LT.OR P2, PT, R8, 0x1, !P0 ;  /* 0x000000010800780c */ /* 0x000fe20004741670 */
[----:B------:R-:W-:-:S12]  /*a6b0*/  BSSY B0, `(.L_x_40) ;  /* 0x000003f000007945 */ /* 0x000fd80003800000 */
[----:B------:R-:W-:Y:S05]  /*a6c0*/  @P2 BRA `(.L_x_41) ;  /* 0x0000000000f42947 */ /* 0x000fea0003800000 */
[----:B------:R-:W-:Y:S02]  /*a6d0*/  ISETP.NE.AND P3, PT, R0, RZ, PT ;  /* 0x000000ff0000720c */ /* 0x000fe40003f65270 */
[----:B------:R-:W-:Y:S02]  /*a6e0*/  LEA R176, R5, R2, 0x3 ;  /* 0x0000000205b07211 */ /* 0x000fe400078e18ff */
[----:B------:R-:W-:-:S09]  /*a6f0*/  SHF.L.U32 R177, R6, 0x1f, RZ ;  /* 0x0000001f06b17819 */ /* 0x000fd200000006ff */
.L_x_42:
        /* <DEDUP_REMOVED lines=10> */
.L_x_43:
[----:B-12---:R-:W-:Y:S01]  /*a7a0*/  IMAD R177, R5, 0xa000, R2 ;  /* 0x0000a00005b17824 */ /* 0x006fe200078e0202 */
        /* <DEDUP_REMOVED lines=8> */
[----:B------:R-:W-:Y:S01]  /*a830*/  IADD3 R5, R5, 0x1, RZ ;  /* 0x0000000105057810 */ /* 0x000fe20007ffe0ff */
[----:B------:R-:W-:Y:S01]  /*a840*/  UMOV UR50, URZ ;  /* 0x0000003f00327c82 */ /* 0x000fe20008000000 */
[----:B------:R-:W-:Y:S01]  /*a850*/  UMOV UR34, 0x20 ;  /* 0x0000002000227882 */ /* 0x000fe20000000000 */
[----:B------:R-:W-:Y:S01]  /*a860*/  UMOV UR36, UR52 ;  /* 0x0000003400247c82 */ /* 0x000fe20008000000 */
[----:B------:R-:W-:Y:S01]  /*a870*/  UMOV UR37, UR53 ;  /* 0x0000003500257c82 */ /* 0x000fe20008000000 */
        /* <DEDUP_REMOVED lines=34> */
.L_x_41:
[----:B------:R-:W-:Y:S05]  /*aaa0*/  BSYNC B0 ;  /* 0x0000000000007941 */ /* 0x000fea0003800000 */
.L_x_40:
[----:B------:R-:W-:-:S07]  /*aab0*/  VIADD R8, R8, 0xffffffff ;  /* 0xffffffff08087836 */ /* 0x000fce0000000000 */
.L_x_39:
[C---:B------:R-:W-:Y:S01]  /*aac0*/  IADD3 R176, R174.reuse, 0x1, RZ ;  /* 0x00000001aeb07810 */ /* 0x040fe20007ffe0ff */
[C---:B------:R-:W-:Y:S01]  /*aad0*/  VIADD R180, R174.reuse, 0x8 ;  /* 0x00000008aeb47836 */ /* 0x040fe20000000000 */
[----:B------:R-:W-:Y:S05]  /*aae0*/  WARPSYNC.ALL ;  /* 0x0000000000007948 */ /* 0x000fea0003800000 */
[-C--:B------:R-:W-:Y:S01]  /*aaf0*/  ISETP.GE.AND P3, PT, R3, R176.reuse, PT ;  /* 0x000000b00300720c */ /* 0x080fe20003f66270 */
[----:B------:R-:W-:Y:S01]  /*ab00*/  ULDC UR6, c[0x0][0x604] ;  /* 0x0001810000067ab9 */ /* 0x000fe20000000800 */
[----:B------:R-:W-:Y:S01]  /*ab10*/  ISETP.GE.AND P4, PT, R11, R176, PT ;  /* 0x000000b00b00720c */ /* 0x000fe20003f86270 */
[----:B------:R-:W-:Y:S01]  /*ab20*/  BSSY B0, `(.L_x_44) ;  /* 0x0000154000007945 */ /* 0x000fe20003800000 */
[----:B------:R-:W-:-:S02]  /*ab30*/  IADD3 R176, R174, 0x9, RZ ;  /* 0x00000009aeb07810 */ /* 0x000fc40007ffe0ff */
[-C--:B------:R-:W-:Y:S02]  /*ab40*/  ISETP.GE.AND P2, PT, R3, R180.reuse, PT ;  /* 0x000000b40300720c */ /* 0x080fe40003f46270 */
[----:B------:R-:W-:Y:S01]  /*ab50*/  ISETP.GE.AND P6, PT, R11, R180, PT ;  /* 0x000000b40b00720c */ /* 0x000fe20003fc6270 */
[C---:B------:R-:W-:Y:S01]  /*ab60*/  VIADD R180, R174.reuse, 0x10 ;  /* 0x00000010aeb47836 */ /* 0x040fe20000000000 */
[----:B------:R-:W-:Y:S02]  /*ab70*/  FSEL R204, R25, -INF , P3 ;  /* 0xff80000019cc7808 */ /* 0x000fe40001800000 */
[-C--:B------:R-:W-:Y:S02]  /*ab80*/  ISETP.GE.AND P5, PT, R3, R176.reuse, PT ;  /* 0x000000b00300720c */ /* 0x080fe40003fa6270 */
[----:B------:R-:W-:Y:S02]  /*ab90*/  ISETP.GE.AND P3, PT, R11, R176, PT ;  /* 0x000000b00b00720c */ /* 0x000fe40003f66270 */
[----:B------:R-:W-:-:S02]  /*aba0*/  IADD3 R176, R174, 0x11, RZ ;  /* 0x00000011aeb07810 */ /* 0x000fc40007ffe0ff */
[----:B------:R-:W-:Y:S02]  /*abb0*/  FSEL R188, R27, -INF , P4 ;  /* 0xff8000001bbc7808 */ /* 0x000fe40002000000 */
[----:B------:R-:W-:Y:S01]  /*abc0*/  FSEL R190, R28, -INF , P2 ;  /* 0xff8000001cbe7808 */ /* 0x000fe20001000000 */
[----:B------:R-:W-:Y:S01]  /*abd0*/  VIADD R28, R174, 0x18 ;  /* 0x00000018ae1c7836 */ /* 0x000fe20000000000 */
[-C--:B------:R-:W-:Y:S02]  /*abe0*/  ISETP.GE.AND P4, PT, R3, R180.reuse, PT ;  /* 0x000000b40300720c */ /* 0x080fe40003f86270 */
[----:B------:R-:W-:Y:S02]  /*abf0*/  FSEL R30, R30, -INF , P6 ;  /* 0xff8000001e1e7808 */ /* 0x000fe40003000000 */
[----:B------:R-:W-:Y:S02]  /*ac00*/  FSEL R206, R29, -INF , P5 ;  /* 0xff8000001dce7808 */ /* 0x000fe40002800000 */
[----:B------:R-:W-:-:S02]  /*ac10*/  ISETP.GE.AND P2, PT, R11, R180, PT ;  /* 0x000000b40b00720c */ /* 0x000fc40003f46270 */
[-C--:B------:R-:W-:Y:S02]  /*ac20*/  ISETP.GE.AND P6, PT, R3, R176.reuse, PT ;  /* 0x000000b00300720c */ /* 0x080fe40003fc6270 */
[----:B------:R-:W-:Y:S02]  /*ac30*/  ISETP.GE.AND P5, PT, R11, R176, PT ;  /* 0x000000b00b00720c */ /* 0x000fe40003fa6270 */
[----:B------:R-:W-:Y:S02]  /*ac40*/  IADD3 R176, R174, 0x19, RZ ;  /* 0x00000019aeb07810 */ /* 0x000fe40007ffe0ff */
[----:B------:R-:W-:Y:S02]  /*ac50*/  FSEL R192, R31, -INF , P3 ;  /* 0xff8000001fc07808 */ /* 0x000fe40001800000 */
[----:B------:R-:W-:Y:S02]  /*ac60*/  FSEL R194, R32, -INF , P4 ;  /* 0xff80000020c27808 */ /* 0x000fe40002000000 */
[----:B------:R-:W-:-:S02]  /*ac70*/  ISETP.GE.AND P3, PT, R3, R28, PT ;  /* 0x0000001c0300720c */ /* 0x000fc40003f66270 */
[----:B------:R-:W-:Y:S01]  /*ac80*/  ISETP.GE.AND P4, PT, R11, R28, PT ;  /* 0x0000001c0b00720c */ /* 0x000fe20003f86270 */
[----:B------:R-:W-:Y:S01]  /*ac90*/  VIADD R28, R174, 0x20 ;  /* 0x00000020ae1c7836 */ /* 0x000fe20000000000 */
[----:B------:R-:W-:Y:S02]  /*aca0*/  FSEL R34, R34, -INF , P2 ;  /* 0xff80000022227808 */ /* 0x000fe40001000000 */
[----:B------:R-:W-:Y:S02]  /*acb0*/  FSEL R208, R33, -INF , P6 ;  /* 0xff80000021d07808 */ /* 0x000fe40003000000 */
[-C--:B------:R-:W-:Y:S02]  /*acc0*/  ISETP.GE.AND P2, PT, R3, R176.reuse, PT ;  /* 0x000000b00300720c */ /* 0x080fe40003f46270 */
[----:B------:R-:W-:Y:S01]  /*acd0*/  ISETP.GE.AND P6, PT, R11, R176, PT ;  /* 0x000000b00b00720c */ /* 0x000fe20003fc6270 */
[C---:B------:R-:W-:Y:S01]  /*ace0*/  VIADD R176, R174.reuse, 0x28 ;  /* 0x00000028aeb07836 */ /* 0x040fe20000000000 */
[----:B------:R-:W-:-:S02]  /*acf0*/  IADD3 R32, R174, 0x21, RZ ;  /* 0x00000021ae207810 */ /* 0x000fc40007ffe0ff */
[----:B------:R-:W-:Y:S02]  /*ad00*/  FSEL R196, R35, -INF , P5 ;  /* 0xff80000023c47808 */ /* 0x000fe40002800000 */
[----:B------:R-:W-:Y:S02]  /*ad10*/  FSEL R36, R36, -INF , P3 ;  /* 0xff80000024247808 */ /* 0x000fe40001800000 */
[-C--:B------:R-:W-:Y:S02]  /*ad20*/  ISETP.GE.AND P5, PT, R3, R28.reuse, PT ;  /* 0x0000001c0300720c */ /* 0x080fe40003fa6270 */
[----:B------:R-:W-:Y:S02]  /*ad30*/  ISETP.GE.AND P3, PT, R11, R28, PT ;  /* 0x0000001c0b00720c */ /* 0x000fe40003f66270 */
[----:B------:R-:W-:Y:S01]  /*ad40*/  FSEL R28, R38, -INF , P4 ;  /* 0xff800000261c7808 */ /* 0x000fe20002000000 */
[----:B------:R-:W-:Y:S01]  /*ad50*/  VIADD R38, R174, 0x30 ;  /* 0x00000030ae267836 */ /* 0x000fe20000000000 */
[----:B------:R-:W-:-:S02]  /*ad60*/  FSEL R210, R37, -INF , P2 ;  /* 0xff80000025d27808 */ /* 0x000fc40001000000 */
[-C--:B------:R-:W-:Y:S02]  /*ad70*/  ISETP.GE.AND P4, PT, R3, R32.reuse, PT ;  /* 0x000000200300720c */ /* 0x080fe40003f86270 */
[----:B------:R-:W-:Y:S02]  /*ad80*/  ISETP.GE.AND P2, PT, R11, R32, PT ;  /* 0x000000200b00720c */ /* 0x000fe40003f46270 */
[----:B------:R-:W-:Y:S02]  /*ad90*/  FSEL R198, R39, -INF , P6 ;  /* 0xff80000027c67808 */ /* 0x000fe40003000000 */
[----:B------:R-:W-:Y:S02]  /*ada0*/  IADD3 R32, R174, 0x29, RZ ;  /* 0x00000029ae207810 */ /* 0x000fe40007ffe0ff */
[----:B------:R-:W-:Y:S02]  /*adb0*/  ISETP.GE.AND P6, PT, R3, R176, PT ;  /* 0x000000b00300720c */ /* 0x000fe40003fc6270 */
[----:B------:R-:W-:-:S02]  /*adc0*/  FSEL R200, R40, -INF , P5 ;  /* 0xff80000028c87808 */ /* 0x000fc40002800000 */
[----:B------:R-:W-:Y:S02]  /*add0*/  FSEL R25, R42, -INF , P3 ;  /* 0xff8000002a197808 */ /* 0x000fe40001800000 */
[----:B------:R-:W-:Y:S02]  /*ade0*/  ISETP.GE.AND P5, PT, R11, R176, PT ;  /* 0x000000b00b00720c */ /* 0x000fe40003fa6270 */
[----:B------:R-:W-:Y:S02]  /*adf0*/  ISETP.GE.AND P3, PT, R3, R32, PT ;  /* 0x000000200300720c */ /* 0x000fe40003f66270 */
[----:B------:R-:W-:Y:S02]  /*ae00*/  FSEL R27, R43, -INF , P2 ;  /* 0xff8000002b1b7808 */ /* 0x000fe40001000000 */
[----:B------:R-:W-:Y:S02]  /*ae10*/  FSEL R33, R44, -INF , P6 ;  /* 0xff8000002c217808 */ /* 0x000fe40003000000 */
[----:B------:R-:W-:-:S02]  /*ae20*/  FSEL R202, R41, -INF , P4 ;  /* 0xff80000029ca7808 */ /* 0x000fc40002000000 */
[C---:B------:R-:W-:Y:S02]  /*ae30*/  IADD3 R40, R174.reuse, 0x31, RZ ;  /* 0x00000031ae287810 */ /* 0x040fe40007ffe0ff */
[-C--:B------:R-:W-:Y:S02]  /*ae40*/  ISETP.GE.AND P2, PT, R3, R38.reuse, PT ;  /* 0x000000260300720c */ /* 0x080fe40003f46270 */
[C---:B------:R-:W-:Y:S01]  /*ae50*/  ISETP.GE.AND P6, PT, R11.reuse, R38, PT ;  /* 0x000000260b00720c */ /* 0x040fe20003fc6270 */
[----:B------:R-:W-:Y:S01]  /*ae60*/  VIADD R38, R174, 0x38 ;  /* 0x00000038ae267836 */ /* 0x000fe20000000000 */
[----:B------:R-:W-:Y:S02]  /*ae70*/  ISETP.GE.AND P4, PT, R11, R32, PT ;  /* 0x000000200b00720c */ /* 0x000fe40003f86270 */
[----:B------:R-:W-:Y:S02]  /*ae80*/  FSEL R32, R46, -INF , P5 ;  /* 0xff8000002e207808 */ /* 0x000fe40002800000 */
[----:B------:R-:W-:-:S02]  /*ae90*/  FSEL R180, R45, -INF , P3 ;  /* 0xff8000002db47808 */ /* 0x000fc40001800000 */
        /* <DEDUP_REMOVED lines=11> */
[----:B------:R-:W-:Y:S02]  /*af50*/  ISETP.GE.AND P5, PT, R11, R40, PT ;  /* 0x000000280b00720c */ /* 0x000fe40003fa6270 */
[----:B------:R-:W-:-:S02]  /*af60*/  IADD3 R40, R174, 0x41, RZ ;  /* 0x00000041ae287810 */ /* 0x000fc40007ffe0ff */
[----:B------:R-:W-:Y:S02]  /*af70*/  FSEL R185, R52, -INF , P4 ;  /* 0xff80000034b97808 */ /* 0x000fe40002000000 */
[----:B------:R-:W-:Y:S02]  /*af80*/  ISETP.GE.AND P4, PT, R11, R38, PT ;  /* 0x000000260b00720c */ /* 0x000fe40003f86270 */
[----:B------:R-:W-:Y:S02]  /*af90*/  FSEL R54, R54, -INF , P2 ;  /* 0xff80000036367808 */ /* 0x000fe40001000000 */
[C---:B------:R-:W-:Y:S02]  /*afa0*/  ISETP.GE.AND P2, PT, R3.reuse, R40, PT ;  /* 0x000000280300720c */ /* 0x040fe40003f46270 */
[----:B------:R-:W-:Y:S02]  /*afb0*/  FSEL R58, R58, -INF , P4 ;  /* 0xff8000003a3a7808 */ /* 0x000fe40002000000 */
[----:B------:R-:W-:-:S02]  /*afc0*/  ISETP.GE.AND P4, PT, R3, R174, PT ;  /* 0x000000ae0300720c */ /* 0x000fc40003f86270 */
[----:B------:R-:W-:Y:S02]  /*afd0*/  FSEL R212, R57, -INF , P2 ;  /* 0xff80000039d47808 */ /* 0x000fe40001000000 */
[----:B------:R-:W-:Y:S02]  /*afe0*/  ISETP.GE.AND P2, PT, R11, R174, PT ;  /* 0x000000ae0b00720c */ /* 0x000fe40003f46270 */
[----:B------:R-:W-:Y:S02]  /*aff0*/  FSEL R24, R24, -INF , P4 ;  /* 0xff80000018187808 */ /* 0x000fe40002000000 */
[----:B------:R-:W-:Y:S02]  /*b000*/  FSEL R26, R26, -INF , P2 ;  /* 0xff8000001a1a7808 */ /* 0x000fe40001000000 */
        /* <DEDUP_REMOVED lines=9> */
[----:B------:R-:W-:Y:S02]  /*b0a0*/  FSEL R51, R51, -INF , P3 ;  /* 0xff80000033337808 */ /* 0x000fe40001800000 */
[----:B------:R-:W-:Y:S01]  /*b0b0*/  ISETP.GE.AND P3, PT, R3, R38, PT ;  /* 0x000000260300720c */ /* 0x000fe20003f66270 */
[----:B------:R-:W-:Y:S01]  /*b0c0*/  VIADD R38, R174, 0x48 ;  /* 0x00000048ae267836 */ /* 0x000fe20000000000 */
[----:B------:R-:W-:Y:S02]  /*b0d0*/  FMNMX R31, R34, R31, !PT ;  /* 0x0000001f221f7209 */ /* 0x000fe40007800000 */
[----:B------:R-:W-:Y:S02]  /*b0e0*/  FMNMX R29, R208, R29, !PT ;  /* 0x0000001dd01d7209 */ /* 0x000fe40007800000 */
[----:B------:R-:W-:-:S02]  /*b0f0*/  FSEL R186, R53, -INF , P6 ;  /* 0xff80000035ba7808 */ /* 0x000fc40003000000 */
[----:B------:R-:W-:Y:S02]  /*b100*/  FMNMX R31, R196, R31, !PT ;  /* 0x0000001fc41f7209 */ /* 0x000fe40007800000 */
[----:B------:R-:W-:Y:S01]  /*b110*/  ISETP.GE.AND P6, PT, R11, R40, PT ;  /* 0x000000280b00720c */ /* 0x000fe20003fc6270 */
[----:B------:R-:W-:Y:S01]  /*b120*/  VIADD R40, R174, 0x50 ;  /* 0x00000050ae287836 */ /* 0x000fe20000000000 */
[----:B------:R-:W-:Y:S02]  /*b130*/  FSEL R55, R55, -INF , P5 ;  /* 0xff80000037377808 */ /* 0x000fe40002800000 */
[----:B------:R-:W-:Y:S02]  /*b140*/  ISETP.GE.AND P5, PT, R3, R38, PT ;  /* 0x000000260300720c */ /* 0x000fe40003fa6270 */
[----:B------:R-:W-:Y:S02]  /*b150*/  FMNMX R29, R36, R29, !PT ;  /* 0x0000001d241d7209 */ /* 0x000fe40007800000 */
[----:B------:R-:W-:-:S02]  /*b160*/  FMNMX R31, R28, R31, !PT ;  /* 0x0000001f1c1f7209 */ /* 0x000fc40007800000 */
[----:B------:R-:W-:Y:S02]  /*b170*/  FSEL R60, R60, -INF , P5 ;  /* 0xff8000003c3c7808 */ /* 0x000fe40002800000 */
[----:B------:R-:W-:Y:S02]  /*b180*/  FMNMX R29, R210, R29, !PT ;  /* 0x0000001dd21d7209 */ /* 0x000fe40007800000 */
[-C--:B------:R-:W-:Y:S02]  /*b190*/  ISETP.GE.AND P5, PT, R3, R40.reuse, PT ;  /* 0x000000280300720c */ /* 0x080fe40003fa6270 */
[----:B------:R-:W-:Y:S02]  /*b1a0*/  ISETP.GE.AND P2, PT, R11, R40, PT ;  /* 0x000000280b00720c */ /* 0x000fe40003f46270 */
        /* <DEDUP_REMOVED lines=10> */
[----:B------:R-:W-:Y:S02]  /*b250*/  ISETP.GE.AND P3, PT, R11, R38, PT ;  /* 0x000000260b00720c */ /* 0x000fe40003f66270 */
[----:B------:R-:W-:Y:S02]  /*b260*/  FMNMX R29, R182, R29, !PT ;  /* 0x0000001db61d7209 */ /* 0x000fe40007800000 */
[----:B------:R-:W-:Y:S02]  /*b270*/  IADD3 R38, R174, 0x49, RZ ;  /* 0x00000049ae267810 */ /* 0x000fe40007ffe0ff */
[----:B------:R-:W-:-:S02]  /*b280*/  FMNMX R42, R181, R40, !PT ;  /* 0x00000028b52a7209 */ /* 0x000fc40007800000 */
[----:B------:R-:W-:Y:S02]  /*b290*/  FSEL R59, R59, -INF , P6 ;  /* 0xff8000003b3b7808 */ /* 0x000fe40003000000 */
[----:B------:R-:W-:Y:S02]  /*b2a0*/  FMNMX R40, R184, R29, !PT ;  /* 0x0000001db8287209 */ /* 0x000fe40007800000 */
[-C--:B------:R-:W-:Y:S02]  /*b2b0*/  ISETP.GE.AND P6, PT, R3, R38.reuse, PT ;  /* 0x000000260300720c */ /* 0x080fe40003fc6270 */
[----:B------:R-:W-:Y:S02]  /*b2c0*/  ISETP.GE.AND P4, PT, R11, R38, PT ;  /* 0x000000260b00720c */ /* 0x000fe40003f86270 */
[----:B------:R-:W-:Y:S02]  /*b2d0*/  IADD3 R38, R174, 0x51, RZ ;  /* 0x00000051ae267810 */ /* 0x000fe40007ffe0ff */
[----:B------:R-:W-:-:S02]  /*b2e0*/  FMNMX R31, R51, R42, !PT ;  /* 0x0000002a331f7209 */ /* 0x000fc40007800000 */
[----:B------:R-:W-:Y:S02]  /*b2f0*/  FMNMX R29, R185, R40, !PT ;  /* 0x00000028b91d7209 */ /* 0x000fe40007800000 */
[----:B------:R-:W-:Y:S02]  /*b300*/  FSEL R62, R62, -INF , P3 ;  /* 0xff8000003e3e7808 */ /* 0x000fe40001800000 */
[----:B------:R-:W-:Y:S02]  /*b310*/  FSEL R214, R61, -INF , P6 ;  /* 0xff8000003dd67808 */ /* 0x000fe40003000000 */
[-C--:B------:R-:W-:Y:S02]  /*b320*/  ISETP.GE.AND P3, PT, R3, R38.reuse, PT ;  /* 0x000000260300720c */ /* 0x080fe40003f66270 */
[----:B------:R-:W-:Y:S01]  /*b330*/  ISETP.GE.AND P6, PT, R11, R38, PT ;  /* 0x000000260b00720c */ /* 0x000fe20003fc6270 */
[----:B------:R-:W-:Y:S01]  /*b340*/  VIADD R38, R174, 0x58 ;  /* 0x00000058ae267836 */ /* 0x000fe20000000000 */
[----:B------:R-:W-:-:S02]  /*b350*/  FMNMX R42, R54, R31, !PT ;  /* 0x0000001f362a7209 */ /* 0x000fc40007800000 */
[----:B------:R-:W-:Y:S02]  /*b360*/  FMNMX R40, R186, R29, !PT ;  /* 0x0000001dba287209 */ /* 0x000fe40007800000 */
[----:B------:R-:W-:Y:S02]  /*b370*/  FMNMX R31, R55, R42, !PT ;  /* 0x0000002a371f7209 */ /* 0x000fe40007800000 */
[----:B------:R-:W-:Y:S02]  /*b380*/  FSEL R63, R63, -INF , P4 ;  /* 0xff8000003f3f7808 */ /* 0x000fe40002000000 */
[----:B------:R-:W-:Y:S02]  /*b390*/  FSEL R64, R64, -INF , P5 ;  /* 0xff80000040407808 */ /* 0x000fe40002800000 */
[-C--:B------:R-:W-:Y:S02]  /*b3a0*/  ISETP.GE.AND P4, PT, R3, R38.reuse, PT ;  /* 0x000000260300720c */ /* 0x080fe40003f86270 */
[----:B------:R-:W-:-:S02]  /*b3b0*/  ISETP.GE.AND P5, PT, R11, R38, PT ;  /* 0x000000260b00720c */ /* 0x000fc40003fa6270 */
[----:B------:R-:W-:Y:S02]  /*b3c0*/  FMNMX R29, R187, R40, !PT ;  /* 0x00000028bb1d7209 */ /* 0x000fe40007800000 */
[----:B------:R-:W-:Y:S02]  /*b3d0*/  IADD3 R38, R174, 0x59, RZ ;  /* 0x00000059ae267810 */ /* 0x000fe40007ffe0ff */
[----:B------:R-:W-:Y:S02]  /*b3e0*/  FMNMX R40, R58, R31, !PT ;  /* 0x0000001f3a287209 */ /* 0x000fe40007800000 */
[----:B------:R-:W-:Y:S02]  /*b3f0*/  FSEL R66, R66, -INF , P2 ;  /* 0xff80000042427808 */ /* 0x000fe40001000000 */
[----:B------:R-:W-:Y:S02]  /*b400*/  FSEL R216, R65, -INF , P3 ;  /* 0xff80000041d87808 */ /* 0x000fe40001800000 */
[----:B------:R-:W-:-:S02]  /*b410*/  FMNMX R29, R212, R29, !PT ;  /* 0x0000001dd41d7209 */ /* 0x000fc40007800000 */
[-C--:B------:R-:W-:Y:S02]  /*b420*/  ISETP.GE.AND P2, PT, R3, R38.reuse, PT ;  /* 0x000000260300720c */ /* 0x080fe40003f46270 */
[----:B------:R-:W-:Y:S01]  /*b430*/  ISETP.GE.AND P3, PT, R11, R38, PT ;  /* 0x000000260b00720c */ /* 0x000fe20003f66270 */
[----:B------:R-:W-:Y:S01]  /*b440*/  VIADD R38, R174, 0x60 ;  /* 0x00000060ae267836 */ /* 0x000fe20000000000 */
[----:B------:R-:W-:Y:S02]  /*b450*/  FMNMX R31, R59, R40, !PT ;  /* 0x000000283b1f7209 */ /* 0x000fe40007800000 */
[----:B------:R-:W-:Y:S02]  /*b460*/  FMNMX R29, R60, R29, !PT ;  /* 0x0000001d3c1d7209 */ /* 0x000fe40007800000 */
[----:B------:R-:W-:Y:S02]  /*b470*/  FSEL R67, R67, -INF , P6 ;  /* 0xff80000043437808 */ /* 0x000fe40003000000 */
[----:B------:R-:W-:-:S02]  /*b480*/  FSEL R68, R68, -INF , P4 ;  /* 0xff80000044447808 */ /* 0x000fc40002000000 */
[----:B------:R-:W-:Y:S02]  /*b490*/  FMNMX R40, R62, R31, !PT ;  /* 0x0000001f3e287209 */ /* 0x000fe40007800000 */
[-C--:B------:R-:W-:Y:S02]  /*b4a0*/  ISETP.GE.AND P6, PT, R3, R38.reuse, PT ;  /* 0x000000260300720c */ /* 0x080fe40003fc6270 */
[----:B------:R-:W-:Y:S02]  /*b4b0*/  ISETP.GE.AND P4, PT, R11, R38, PT ;  /* 0x000000260b00720c */ /* 0x000fe40003f86270 */
[----:B------:R-:W-:Y:S02]  /*b4c0*/  IADD3 R38, R174, 0x61, RZ ;  /* 0x00000061ae267810 */ /* 0x000fe40007ffe0ff */
[----:B------:R-:W-:Y:S02]  /*b4d0*/  FMNMX R29, R214, R29, !PT ;  /* 0x0000001dd61d7209 */ /* 0x000fe40007800000 */
[----:B------:R-:W-:-:S02]  /*b4e0*/  FMNMX R31, R63, R40, !PT ;  /* 0x000000283f1f7209 */ /* 0x000fc40007800000 */
[----:B------:R-:W-:Y:S02]  /*b4f0*/  FSEL R70, R70, -INF , P5 ;  /* 0xff80000046467808 */ /* 0x000fe40002800000 */
[----:B------:R-:W-:Y:S02]  /*b500*/  FSEL R218, R69, -INF , P2 ;  /* 0xff80000045da7808 */ /* 0x000fe40001000000 */
[-C--:B------:R-:W-:Y:S02]  /*b510*/  ISETP.GE.AND P5, PT, R3, R38.reuse, PT ;  /* 0x000000260300720c */ /* 0x080fe40003fa6270 */
[----:B------:R-:W-:Y:S01]  /*b520*/  ISETP.GE.AND P2, PT, R11, R38, PT ;  /* 0x000000260b00720c */ /* 0x000fe20003f46270 */
[----:B------:R-:W-:Y:S01]  /*b530*/  VIADD R38, R174, 0x68 ;  /* 0x00000068ae267836 */ /* 0x000fe20000000000 */
[----:B------:R-:W-:Y:S02]  /*b540*/  FMNMX R29, R64, R29, !PT ;  /* 0x0000001d401d7209 */ /* 0x000fe40007800000 */
[----:B------:R-:W-:-:S02]  /*b550*/  FMNMX R40, R66, R31, !PT ;  /* 0x0000001f42287209 */ /* 0x000fc40007800000 */
[----:B------:R-:W-:Y:S02]  /*b560*/  FMNMX R29, R216, R29, !PT ;  /* 0x0000001dd81d7209 */ /* 0x000fe40007800000 */
[----:B------:R-:W-:Y:S02]  /*b570*/  FSEL R71, R71, -INF , P3 ;  /* 0xff80000047477808 */ /* 0x000fe40001800000 */
[----:B------:R-:W-:Y:S02]  /*b580*/  FSEL R72, R72, -INF , P6 ;  /* 0xff80000048487808 */ /* 0x000fe40003000000 */
[-C--:B------:R-:W-:Y:S02]  /*b590*/  ISETP.GE.AND P3, PT, R3, R38.reuse, PT ;  /* 0x000000260300720c */ /* 0x080fe40003f66270 */
[----:B------:R-:W-:Y:S02]  /*b5a0*/  ISETP.GE.AND P6, PT, R11, R38, PT ;  /* 0x000000260b00720c */ /* 0x000fe40003fc6270 */
[----:B------:R-:W-:-:S02]  /*b5b0*/  FMNMX R31, R67, R40, !PT ;  /* 0x00000028431f7209 */ /* 0x000fc40007800000 */
[----:B------:R-:W-:Y:S02]  /*b5c0*/  IADD3 R38, R174, 0x69, RZ ;  /* 0x00000069ae267810 */ /* 0x000fe40007ffe0ff */
[----:B------:R-:W-:Y:S02]  /*b5d0*/  FMNMX R29, R68, R29, !PT ;  /* 0x0000001d441d7209 */ /* 0x000fe40007800000 */
[----:B------:R-:W-:Y:S02]  /*b5e0*/  FSEL R74, R74, -INF , P4 ;  /* 0xff8000004a4a7808 */ /* 0x000fe40002000000 */
[----:B------:R-:W-:Y:S02]  /*b5f0*/  FSEL R220, R73, -INF , P5 ;  /* 0xff80000049dc7808 */ /* 0x000fe40002800000 */
[----:B------:R-:W-:Y:S02]  /*b600*/  FMNMX R40, R70, R31, !PT ;  /* 0x0000001f46287209 */ /* 0x000fe40007800000 */
[----:B------:R-:W-:-:S02]  /*b610*/  ISETP.GE.AND P4, PT, R3, R38, PT ;  /* 0x000000260300720c */ /* 0x000fc40003f86270 */
[----:B------:R-:W-:Y:S01]  /*b620*/  ISETP.GE.AND P5, PT, R11, R38, PT ;  /* 0x000000260b00720c */ /* 0x000fe20003fa6270 */
[----:B------:R-:W-:Y:S01]  /*b630*/  VIADD R38, R174, 0x70 ;  /* 0x00000070ae267836 */ /* 0x000fe20000000000 */
[----:B------:R-:W-:Y:S02]  /*b640*/  FMNMX R29, R218, R29, !PT ;  /* 0x0000001dda1d7209 */ /* 0x000fe40007800000 */
[----:B------:R-:W-:Y:S02]  /*b650*/  FMNMX R31, R71, R40, !PT ;  /* 0x00000028471f7209 */ /* 0x000fe40007800000 */
[----:B------:R-:W-:Y:S02]  /*b660*/  FSEL R75, R75, -INF , P2 ;  /* 0xff8000004b4b7808 */ /* 0x000fe40001000000 */
[----:B------:R-:W-:Y:S02]  /*b670*/  FSEL R222, R76, -INF , P3 ;  /* 0xff8000004cde7808 */ /* 0x000fe40001800000 */
[----:B------:R-:W-:-:S02]  /*b680*/  FMNMX R29, R72, R29, !PT ;  /* 0x0000001d481d7209 */ /* 0x000fc40007800000 */
[-C--:B------:R-:W-:Y:S02]  /*b690*/  ISETP.GE.AND P2, PT, R3, R38.reuse, PT ;  /* 0x000000260300720c */ /* 0x080fe40003f46270 */
[----:B------:R-:W-:Y:S02]  /*b6a0*/  ISETP.GE.AND P3, PT, R11, R38, PT ;  /* 0x000000260b00720c */ /* 0x000fe40003f66270 */
[----:B------:R-:W-:Y:S02]  /*b6b0*/  IADD3 R38, R174, 0x71, RZ ;  /* 0x00000071ae267810 */ /* 0x000fe40007ffe0ff */
[----:B------:R-:W-:Y:S02]  /*b6c0*/  FMNMX R40, R74, R31, !PT ;  /* 0x0000001f4a287209 */ /* 0x000fe40007800000 */
[----:B------:R-:W-:Y:S02]  /*b6d0*/  FMNMX R29, R220, R29, !PT ;  /* 0x0000001ddc1d7209 */ /* 0x000fe40007800000 */
[----:B------:R-:W-:-:S02]  /*b6e0*/  FSEL R78, R78, -INF , P6 ;  /* 0xff8000004e4e7808 */ /* 0x000fc40003000000 */
[----:B------:R-:W-:Y:S02]  /*b6f0*/  FSEL R224, R77, -INF , P4 ;  /* 0xff8000004de07808 */ /* 0x000fe40002000000 */
[-C--:B------:R-:W-:Y:S02]  /*b700*/  ISETP.GE.AND P6, PT, R3, R38.reuse, PT ;  /* 0x000000260300720c */ /* 0x080fe40003fc6270 */
[----:B------:R-:W-:Y:S01]  /*b710*/  ISETP.GE.AND P4, PT, R11, R38, PT ;  /* 0x000000260b00720c */ /* 0x000fe20003f86270 */
[----:B------:R-:W-:Y:S01]  /*b720*/  VIADD R38, R174, 0x78 ;  /* 0x00000078ae267836 */ /* 0x000fe20000000000 */
[----:B------:R-:W-:Y:S02]  /*b730*/  FMNMX R31, R75, R40, !PT ;  /* 0x000000284b1f7209 */ /* 0x000fe40007800000 */
[----:B------:R-:W-:Y:S02]  /*b740*/  FMNMX R29, R222, R29, !PT ;  /* 0x0000001dde1d7209 */ /* 0x000fe40007800000 */
[----:B------:R-:W-:-:S02]  /*b750*/  FSEL R79, R79, -INF , P5 ;  /* 0xff8000004f4f7808 */ /* 0x000fc40002800000 */
[----:B------:R-:W-:Y:S02]  /*b760*/  FMNMX R40, R78, R31, !PT ;  /* 0x0000001f4e287209 */ /* 0x000fe40007800000 */
[----:B------:R-:W-:Y:S02]  /*b770*/  FSEL R226, R80, -INF , P2 ;  /* 0xff80000050e27808 */ /* 0x000fe40001000000 */
[-C--:B------:R-:W-:Y:S02]  /*b780*/  ISETP.GE.AND P5, PT, R3, R38.reuse, PT ;  /* 0x000000260300720c */ /* 0x080fe40003fa6270 */
[----:B------:R-:W-:Y:S02]  /*b790*/  ISETP.GE.AND P2, PT, R11, R38, PT ;  /* 0x000000260b00720c */ /* 0x000fe40003f46270 */
[----:B------:R-:W-:Y:S02]  /*b7a0*/  FMNMX R29, R224, R29, !PT ;  /* 0x0000001de01d7209 */ /* 0x000fe40007800000 */
[----:B------:R-:W-:-:S02]  /*b7b0*/  IADD3 R38, R174, 0x79, RZ ;  /* 0x00000079ae267810 */ /* 0x000fc40007ffe0ff */
[----:B------:R-:W-:Y:S02]  /*b7c0*/  FSEL R82, R82, -INF , P3 ;  /* 0xff80000052527808 */ /* 0x000fe40001800000 */
[----:B------:R-:W-:Y:S02]  /*b7d0*/  FMNMX R31, R79, R40, !PT ;  /* 0x000000284f1f7209 */ /* 0x000fe40007800000 */
[----:B------:R-:W-:Y:S02]  /*b7e0*/  FSEL R228, R81, -INF , P6 ;  /* 0xff80000051e47808 */ /* 0x000fe40003000000 */
[----:B------:R-:W-:Y:S02]  /*b7f0*/  FMNMX R29, R226, R29, !PT ;  /* 0x0000001de21d7209 */ /* 0x000fe40007800000 */
[-C--:B------:R-:W-:Y:S02]  /*b800*/  ISETP.GE.AND P3, PT, R3, R38.reuse, PT ;  /* 0x000000260300720c */ /* 0x080fe40003f66270 */
[----:B------:R-:W-:-:S02]  /*b810*/  ISETP.GE.AND P6, PT, R11, R38, PT ;  /* 0x000000260b00720c */ /* 0x000fc40003fc6270 */
[----:B------:R-:W-:Y:S02]  /*b820*/  FSEL R83, R83, -INF , P4 ;  /* 0xff80000053537808 */ /* 0x000fe40002000000 */
[----:B------:R-:W-:Y:S02]  /*b830*/  FMNMX R38, R82, R31, !PT ;  /* 0x0000001f52267209 */ /* 0x000fe40007800000 */
[----:B------:R-:W-:Y:S02]  /*b840*/  FSEL R230, R84, -INF , P5 ;  /* 0xff80000054e67808 */ /* 0x000fe40002800000 */
[----:B------:R-:W-:Y:S02]  /*b850*/  FMNMX R29, R228, R29, !PT ;  /* 0x0000001de41d7209 */ /* 0x000fe40007800000 */
[----:B------:R-:W-:Y:S02]  /*b860*/  FSEL R86, R86, -INF , P2 ;  /* 0xff80000056567808 */ /* 0x000fe40001000000 */
[----:B------:R-:W-:-:S02]  /*b870*/  FMNMX R31, R83, R38, !PT ;  /* 0x00000026531f7209 */ /* 0x000fc40007800000 */
[----:B------:R-:W-:Y:S02]  /*b880*/  FSEL R232, R85, -INF , P3 ;  /* 0xff80000055e87808 */ /* 0x000fe40001800000 */
[----:B------:R-:W-:Y:S02]  /*b890*/  FMNMX R29, R230, R29, !PT ;  /* 0x0000001de61d7209 */ /* 0x000fe40007800000 */
[----:B------:R-:W-:Y:S02]  /*b8a0*/  FSEL R87, R87, -INF , P6 ;  /* 0xff80000057577808 */ /* 0x000fe40003000000 */
[----:B------:R-:W-:Y:S02]  /*b8b0*/  FMNMX R38, R86, R31, !PT ;  /* 0x0000001f56267209 */ /* 0x000fe40007800000 */
[----:B------:R-:W-:Y:S02]  /*b8c0*/  FMNMX R29, R232, R29, !PT ;  /* 0x0000001de81d7209 */ /* 0x000fe40007800000 */
[----:B------:R-:W-:-:S03]  /*b8d0*/  FMNMX R38, R87, R38, !PT ;  /* 0x0000002657267209 */ /* 0x000fc60007800000 */
[----:B------:R-:W1:Y:S04]  /*b8e0*/  SHFL.BFLY PT, R40, R29, 0x1, 0x1f ;  /* 0x0c201f001d287f89 */ /* 0x000e6800000e0000 */
[----:B------:R-:W2:Y:S01]  /*b8f0*/  SHFL.BFLY PT, R31, R38, 0x1, 0x1f ;  /* 0x0c201f00261f7f89 */ /* 0x000ea200000e0000 */
[----:B-1----:R-:W-:Y:S02]  /*b900*/  FMNMX R40, R29, R40, !PT ;  /* 0x000000281d287209 */ /* 0x002fe40007800000 */
[----:B--2---:R-:W-:-:S03]  /*b910*/  FMNMX R31, R38, R31, !PT ;  /* 0x0000001f261f7209 */ /* 0x004fc60007800000 */
[----:B------:R-:W1:Y:S04]  /*b920*/  SHFL.BFLY PT, R35, R40, 0x2, 0x1f ;  /* 0x0c401f0028237f89 */ /* 0x000e6800000e0000 */
[----:B------:R-:W2:Y:S01]  /*b930*/  SHFL.BFLY PT, R42, R31, 0x2, 0x1f ;  /* 0x0c401f001f2a7f89 */ /* 0x000ea200000e0000 */
[----:B-1----:R-:W-:Y:S02]  /*b940*/  FMNMX R176, R40, R35, !PT ;  /* 0x0000002328b07209 */ /* 0x002fe40007800000 */
[----:B--2---:R-:W-:Y:S01]  /*b950*/  FMNMX R177, R31, R42, !PT ;  /* 0x0000002a1fb17209 */ /* 0x004fe20007800000 */
[----:B------:R-:W-:Y:S01]  /*b960*/  VIADD R31, R175, 0x1 ;  /* 0x00000001af1f7836 */ /* 0x000fe20000000000 */
[----:B------:R-:W-:Y:S02]  /*b970*/  FSETP.NEU.AND P2, PT, R176, -INF , PT ;  /* 0xff800000b000780b */ /* 0x000fe40003f4d000 */
[----:B------:R-:W-:-:S02]  /*b980*/  FSETP.NEU.AND P3, PT, R177, -INF , PT ;  /* 0xff800000b100780b */ /* 0x000fc40003f6d000 */
[----:B------:R-:W-:Y:S02]  /*b990*/  FSEL R42, R176, RZ, P2 ;  /* 0x000000ffb02a7208 */ /* 0x000fe40001000000 */
[----:B------:R-:W-:Y:S02]  /*b9a0*/  FSEL R44, R177, RZ, P3 ;  /* 0x000000ffb12c7208 */ /* 0x000fe40001800000 */
[C---:B------:R-:W-:Y:S01]  /*b9b0*/  ISETP.NE.AND P2, PT, R31.reuse, 0x4, PT ;  /* 0x000000041f00780c */ /* 0x040fe20003f45270 */
[----:B------:R-:W-:Y:S02]  /*b9c0*/  FADD R29, -R42, R191 ;  /* 0x000000bf2a1d7221 */ /* 0x000fe40000000100 */
[----:B------:R-:W-:Y:S01]  /*b9d0*/  FADD R35, -R44, R189 ;  /* 0x000000bd2c237221 */ /* 0x000fe20000000100 */
[----:B------:R-:W-:Y:S01]  /*b9e0*/  SEL R31, R31, RZ, P2 ;  /* 0x000000ff1f1f7207 */ /* 0x000fe20001000000 */
[----:B------:R-:W-:Y:S01]  /*b9f0*/  FMUL R46, R29, UR6 ;  /* 0x000000061d2e7c20 */ /* 0x000fe20008400000 */
[----:B------:R-:W-:Y:S01]  /*ba00*/  LEA R29, R7, R172, 0x3 ;  /* 0x000000ac071d7211 */ /* 0x000fe200078e18ff */
[----:B------:R-:W-:Y:S01]  /*ba10*/  FMUL R35, R35, UR6 ;  /* 0x0000000623237c20 */ /* 0x000fe20008400000 */
[----:B------:R-:W-:Y:S01]  /*ba20*/  VIADD R7, R7, 0x1 ;  /* 0x0000000107077836 */ /* 0x000fe20000000000 */
[----:B------:R-:W-:-:S02]  /*ba30*/  LEA R38, R31, R2, 0x3 ;  /* 0x000000021f267211 */ /* 0x000fc400078e18ff */
[----:B------:R-:W-:Y:S02]  /*ba40*/  FSETP.GEU.AND P3, PT, R46, -126, PT ;  /* 0xc2fc00002e00780b */ /* 0x000fe40003f6e000 */
[----:B------:R-:W-:Y:S02]  /*ba50*/  FSETP.GEU.AND P4, PT, R35, -126, PT ;  /* 0xc2fc00002300780b */ /* 0x000fe40003f8e000 */
[----:B------:R-:W-:Y:S02]  /*ba60*/  PRMT R37, RZ, 0x654, R29 ;  /* 0x00000654ff257816 */ /* 0x000fe4000000001d */
[----:B------:R-:W-:Y:S02]  /*ba70*/  SEL R29, RZ, 0x1, P2 ;  /* 0x00000001ff1d7807 */ /* 0x000fe40001000000 */
[----:B------:R1:W-:Y:S01]  /*ba80*/  SYNCS.ARRIVE.TRANS64.RED.A1T0 RZ, [R37+URZ], RZ ;  /* 0x000000ff25ff79a7 */ /* 0x0003e2000810043f */
[----:B------:R-:W-:Y:S02]  /*ba90*/  ISETP.NE.AND P2, PT, R7, 0x4, PT ;  /* 0x000000040700780c */ /* 0x000fe40003f45270 */
[----:B------:R-:W-:-:S02]  /*baa0*/  LOP3.LUT R4, R4, R29, RZ, 0x3c, !PT ;  /* 0x0000001d04047212 */ /* 0x000fc400078e3cff */
[----:B------:R-:W-:Y:S02]  /*bab0*/  @!P3 FMUL R46, R46, 0.5 ;  /* 0x3f0000002e2eb820 */ /* 0x000fe40000400000 */
[----:B------:R-:W-:Y:S01]  /*bac0*/  @!P4 FMUL R35, R35, 0.5 ;  /* 0x3f0000002323c820 */ /* 0x000fe20000400000 */
[----:B------:R-:W-:-:S03]  /*bad0*/  SHF.L.U32 R29, R4, 0x1f, RZ ;  /* 0x0000001f041d7819 */ /* 0x000fc600000006ff */
[----:B------:R-:W2:Y:S08]  /*bae0*/  MUFU.EX2 R46, R46 ;  /* 0x0000002e002e7308 */ /* 0x000eb00000000800 */
[----:B------:R-:W3:Y:S01]  /*baf0*/  MUFU.EX2 R48, R35 ;  /* 0x0000002300307308 */ /* 0x000ee20000000800 */
[----:B--2---:R-:W-:-:S04]  /*bb00*/  @!P3 FMUL R46, R46, R46 ;  /* 0x0000002e2e2eb220 */ /* 0x004fc80000400000 */
[-C--:B------:R-:W-:Y:S01]  /*bb10*/  FMUL R152, R152, R46.reuse ;  /* 0x0000002e98987220 */ /* 0x080fe20000400000 */
[-C--:B------:R-:W-:Y:S01]  /*bb20*/  FMUL R153, R153, R46.reuse ;  /* 0x0000002e99997220 */ /* 0x080fe20000400000 */
[-C--:B------:R-:W-:Y:S01]  /*bb30*/  FMUL R156, R156, R46.reuse ;  /* 0x0000002e9c9c7220 */ /* 0x080fe20000400000 */
[----:B------:R-:W-:Y:S01]  /*bb40*/  FMUL R157, R157, R46 ;  /* 0x0000002e9d9d7220 */ /* 0x000fe20000400000 */
[----:B---3--:R-:W-:Y:S01]  /*bb50*/  @!P4 FMUL R48, R48, R48 ;  /* 0x000000303030c220 */ /* 0x008fe20000400000 */
        /* <DEDUP_REMOVED lines=75> */
[----:B-1----:R-:W-:-:S07]  /*c010*/  FMUL R103, R103, R48 ;  /* 0x0000003067677220 */ /* 0x002fce0000400000 */
.L_x_45:
[----:B-1----:R1:W2:Y:S02]  /*c020*/  SYNCS.PHASECHK.TRANS64.TRYWAIT P3, [R38+URZ+0x2d000], R29 ;  /* 0x02d0001d260075a7 */ /* 0x0022a4000806017f */
[----:B--2---:R-:W-:Y:S05]  /*c030*/  @!P3 NANOSLEEP.SYNCS 0x989680 ;  /* 0x009896800000b95d */ /* 0x004fea0003900000 */
[----:B------:R-:W2:Y:S02]  /*c040*/  @!P3 SYNCS.PHASECHK.TRANS64 P3, [R38+URZ+0x2d000], R29 ;  /* 0x02d0001d2600b5a7 */ /* 0x000ea4000806007f */
[----:B--2---:R-:W-:Y:S05]  /*c050*/  @!P3 BRA `(.L_x_45) ;  /* 0xfffffffc00f0b947 */ /* 0x004fea000383ffff */
[----:B------:R-:W-:Y:S05]  /*c060*/  BSYNC B0 ;  /* 0x0000000000007941 */ /* 0x000fea0003800000 */
.L_x_44:
[----:B------:R-:W2:Y:S01]  /*c070*/  LDC R175, c[0x0][0x604] ;  /* 0x00018100ffaf7b82 */ /* 0x000ea20000000800 */
[----:B------:R-:W-:Y:S05]  /*c080*/  WARPSYNC.ALL ;  /* 0x0000000000007948 */ /* 0x000fea0003800000 */
[----:B--2---:R-:W-:-:S04]  /*c090*/  FMUL R189, R42, R175 ;  /* 0x000000af2abd7220 */ /* 0x004fc80000400000 */
[-CC-:B-1----:R-:W-:Y:S01]  /*c0a0*/  FFMA R29, R204, R175.reuse, -R189.reuse ;  /* 0x000000afcc1d7223 */ /* 0x182fe200000008bd */
[-C--:B------:R-:W-:Y:S01]  /*c0b0*/  FMUL R204, R44, R175.reuse ;  /* 0x000000af2ccc7220 */ /* 0x080fe20000400000 */
[-CC-:B------:R-:W-:Y:S01]  /*c0c0*/  FFMA R24, R24, R175.reuse, -R189.reuse ;  /* 0x000000af18187223 */ /* 0x180fe200000008bd */
[-CC-:B------:R-:W-:Y:S01]  /*c0d0*/  FFMA R190, R190, R175.reuse, -R189.reuse ;  /* 0x000000afbebe7223 */ /* 0x180fe200000008bd */
[-C--:B------:R-:W-:Y:S01]  /*c0e0*/  FFMA R206, R206, R175.reuse, -R189 ;  /* 0x000000afcece7223 */ /* 0x080fe200000008bd */
[-CC-:B------:R-:W-:Y:S01]  /*c0f0*/  FFMA R26, R26, R175.reuse, -R204.reuse ;  /* 0x000000af1a1a7223 */ /* 0x180fe200000008cc */
[-CC-:B------:R-:W-:Y:S01]  /*c100*/  FFMA R188, R188, R175.reuse, -R204.reuse ;  /* 0x000000afbcbc7223 */ /* 0x180fe200000008cc */
[----:B------:R-:W-:Y:S01]  /*c110*/  FSETP.GEU.AND P5, PT, R24, -126, PT ;  /* 0xc2fc00001800780b */ /* 0x000fe20003fae000 */
[-CC-:B------:R-:W-:Y:S01]  /*c120*/  FFMA R30, R30, R175.reuse, -R204.reuse ;  /* 0x000000af1e1e7223 */ /* 0x180fe200000008cc */
[----:B------:R-:W-:Y:S01]  /*c130*/  FSETP.GEU.AND P6, PT, R29, -126, PT ;  /* 0xc2fc00001d00780b */ /* 0x000fe20003fce000 */
[-CC-:B------:R-:W-:Y:S01]  /*c140*/  FFMA R192, R192, R175.reuse, -R204.reuse ;  /* 0x000000afc0c07223 */ /* 0x180fe200000008cc */
[----:B------:R-:W-:Y:S01]  /*c150*/  FSETP.GEU.AND P3, PT, R26, -126, PT ;  /* 0xc2fc00001a00780b */ /* 0x000fe20003f6e000 */
[----:B------:R-:W-:Y:S01]  /*c160*/  FFMA R37, R28, R175, -R204 ;  /* 0x000000af1c257223 */ /* 0x000fe200000008cc */
[----:B------:R-:W-:Y:S01]  /*c170*/  FSETP.GEU.AND P4, PT, R188, -126, PT ;  /* 0xc2fc0000bc00780b */ /* 0x000fe20003f8e000 */
[----:B------:R-:W-:-:S02]  /*c180*/  IMAD.U32 R28, RZ, RZ, UR22 ;  /* 0x00000016ff1c7e24 */ /* 0x000fc4000f8e00ff */
[-CC-:B------:R-:W-:Y:S01]  /*c190*/  FFMA R47, R25, R175.reuse, -R204.reuse ;  /* 0x000000af192f7223 */ /* 0x180fe200000008cc */
[----:B------:R-:W-:Y:S02]  /*c1a0*/  IMAD.MOV.U32 R25, RZ, RZ, -0x7fffffe0 ;  /* 0x80000020ff197424 */ /* 0x000fe400078e00ff */
[-C--:B------:R-:W-:Y:S01]  /*c1b0*/  FFMA R56, R27, R175.reuse, -R204 ;  /* 0x000000af1b387223 */ /* 0x080fe200000008cc */
[----:B------:R-:W-:Y:S01]  /*c1c0*/  IMAD R28, R31, 0xa00, R28 ;  /* 0x00000a001f1c7824 */ /* 0x000fe200078e021c */
[----:B------:R-:W-:Y:S01]  /*c1d0*/  MOV R27, 0x80000020 ;  /* 0x80000020001b7802 */ /* 0x000fe20000000f00 */
[----:B------:R-:W-:Y:S01]  /*c1e0*/  @!P5 FMUL R24, R24, 0.5 ;  /* 0x3f0000001818d820 */ /* 0x000fe20000400000 */
[----:B------:R-:W-:Y:S01]  /*c1f0*/  R2UR UR11, R25 ;  /* 0x00000000190b72ca */ /* 0x000fe200000e0000 */
[----:B------:R-:W-:Y:S01]  /*c200*/  @!P6 FMUL R29, R29, 0.5 ;  /* 0x3f0000001d1de820 */ /* 0x000fe20000400000 */
[----:B------:R-:W-:Y:S01]  /*c210*/  R2UR UR6, R28 ;  /* 0x000000001c0672ca */ /* 0x000fe200000e0000 */
[----:B------:R-:W-:Y:S01]  /*c220*/  @!P3 FMUL R26, R26, 0.5 ;  /* 0x3f0000001a1ab820 */ /* 0x000fe20000400000 */
[----:B------:R1:W2:Y:S01]  /*c230*/  MUFU.EX2 R49, R24 ;  /* 0x0000001800317308 */ /* 0x0002a20000000800 */
[----:B------:R-:W-:Y:S01]  /*c240*/  @!P4 FMUL R188, R188, 0.5 ;  /* 0x3f000000bcbcc820 */ /* 0x000fe20000400000 */
[C---:B------:R-:W-:Y:S01]  /*c250*/  R2UR UR15, R27.reuse ;  /* 0x000000001b0f72ca */ /* 0x040fe200000e0000 */
[-CC-:B------:R-:W-:Y:S01]  /*c260*/  FFMA R194, R194, R175.reuse, -R189.reuse ;  /* 0x000000afc2c27223 */ /* 0x180fe200000008bd */
[----:B------:R-:W-:Y:S01]  /*c270*/  R2UR UR19, R27 ;  /* 0x000000001b1372ca */ /* 0x000fe200000e0000 */
[-CC-:B------:R-:W-:Y:S01]  /*c280*/  FFMA R208, R208, R175.reuse, -R189.reuse ;  /* 0x000000afd0d07223 */ /* 0x180fe200000008bd */
[----:B------:R-:W-:Y:S01]  /*c290*/  R2UR UR27, R25 ;  /* 0x00000000191b72ca */ /* 0x000fe200000e0000 */
[-CC-:B------:R-:W-:Y:S01]  /*c2a0*/  FFMA R196, R196, R175.reuse, -R204.reuse ;  /* 0x000000afc4c47223 */ /* 0x180fe200000008cc */
[----:B------:R3:W4:Y:S01]  /*c2b0*/  MUFU.EX2 R53, R26 ;  /* 0x0000001a00357308 */ /* 0x0007220000000800 */
[-CC-:B-1----:R-:W-:Y:S01]  /*c2c0*/  FFMA R24, R34, R175.reuse, -R204.reuse ;  /* 0x000000af22187223 */ /* 0x182fe200000008cc */
[-CC-:B------:R-:W-:Y:S01]  /*c2d0*/  FFMA R36, R36, R175.reuse, -R189.reuse ;  /* 0x000000af24247223 */ /* 0x180fe200000008bd */
[-CC-:B------:R-:W-:Y:S01]  /*c2e0*/  FFMA R35, R210, R175.reuse, -R189.reuse ;  /* 0x000000afd2237223 */ /* 0x180fe200000008bd */
[-CC-:B------:R-:W-:Y:S01]  /*c2f0*/  FFMA R61, R183, R175.reuse, -R204.reuse ;  /* 0x000000afb73d7223 */ /* 0x180fe200000008cc */
[-CC-:B------:R-:W-:Y:S01]  /*c300*/  FFMA R200, R200, R175.reuse, -R189.reuse ;  /* 0x000000afc8c87223 */ /* 0x180fe200000008bd */
[-C--:B------:R-:W-:Y:S01]  /*c310*/  FFMA R32, R32, R175.reuse, -R204 ;  /* 0x000000af20207223 */ /* 0x080fe200000008cc */
[--C-:B------:R-:W-:Y:S01]  /*c320*/  FFMA R80, R68, R175, -R189.reuse ;  /* 0x000000af44507223 */ /* 0x100fe200000008bd */
[----:B------:R1:W5:Y:S01]  /*c330*/  MUFU.EX2 R50, R29 ;  /* 0x0000001d00327308 */ /* 0x0003620000000800 */
[----:B--2---:R-:W-:Y:S01]  /*c340*/  @!P5 FMUL R49, R49, R49 ;  /* 0x000000313131d220 */ /* 0x004fe20000400000 */
[----:B------:R-:W-:Y:S01]  /*c350*/  FSETP.GEU.AND P5, PT, R190, -126, PT ;  /* 0xc2fc0000be00780b */ /* 0x000fe20003fae000 */
[-CC-:B------:R-:W-:Y:S01]  /*c360*/  FFMA R33, R33, R175.reuse, -R189.reuse ;  /* 0x000000af21217223 */ /* 0x180fe200000008bd */
[----:B---3--:R-:W-:Y:S01]  /*c370*/  IADD3 R26, R28, 0x400, RZ ;  /* 0x000004001c1a7810 */ /* 0x008fe20007ffe0ff */
[-CC-:B------:R-:W-:Y:S01]  /*c380*/  FFMA R44, R202, R175.reuse, -R189.reuse ;  /* 0x000000afca2c7223 */ /* 0x180fe200000008bd */
[-CC-:B------:R-:W-:Y:S01]  /*c390*/  FFMA R180, R180, R175.reuse, -R189.reuse ;  /* 0x000000afb4b47223 */ /* 0x180fe200000008bd */
[--C-:B------:R-:W-:Y:S01]  /*c3a0*/  FFMA R183, R60, R175, -R189.reuse ;  /* 0x000000af3cb77223 */ /* 0x100fe200000008bd */
[----:B------:R2:W3:Y:S01]  /*c3b0*/  MUFU.EX2 R52, R188 ;  /* 0x000000bc00347308 */ /* 0x0004e20000000800 */
[----:B----4-:R-:W-:Y:S01]  /*c3c0*/  @!P3 FMUL R53, R53, R53 ;  /* 0x000000353535b220 */ /* 0x010fe20000400000 */
[----:B------:R-:W-:Y:S01]  /*c3d0*/  FSETP.GEU.AND P3, PT, R30, -126, PT ;  /* 0xc2fc00001e00780b */ /* 0x000fe20003f6e000 */
[-CC-:B------:R-:W-:Y:S01]  /*c3e0*/  FFMA R73, R182, R175.reuse, -R189.reuse ;  /* 0x000000afb6497223 */ /* 0x180fe200000008bd */
[----:B-1----:R-:W-:Y:S01]  /*c3f0*/  MOV R29, 0x80000020 ;  /* 0x80000020001d7802 */ /* 0x002fe20000000f00 */
[----:B------:R-:W-:Y:S01]  /*c400*/  FFMA R184, R184, R175, -R189 ;  /* 0x000000afb8b87223 */ /* 0x000fe200000008bd */
[----:B------:R-:W-:Y:S01]  /*c410*/  R2UR UR14, R26 ;  /* 0x000000001a0e72ca */ /* 0x000fe200000e0000 */
[----:B------:R-:W-:Y:S01]  /*c420*/  @!P5 FMUL R190, R190, 0.5 ;  /* 0x3f000000bebed820 */ /* 0x000fe20000400000 */
[----:B------:R-:W-:-:S02]  /*c430*/  VIADD R26, R28, 0x600 ;  /* 0x000006001c1a7836 */ /* 0x000fc40000000000 */
[----:B-----5:R-:W-:Y:S01]  /*c440*/  @!P6 FMUL R50, R50, R50 ;  /* 0x000000323232e220 */ /* 0x020fe20000400000 */
[----:B------:R-:W-:Y:S01]  /*c450*/  FSETP.GEU.AND P6, PT, R206, -126, PT ;  /* 0xc2fc0000ce00780b */ /* 0x000fe20003fce000 */
[----:B------:R1:W4:Y:S01]  /*c460*/  MUFU.EX2 R38, R190 ;  /* 0x000000be00267308 */ /* 0x0003220000000800 */
[----:B------:R-:W-:Y:S01]  /*c470*/  R2UR UR7, R29 ;  /* 0x000000001d0772ca */ /* 0x000fe200000e0000 */
[-CC-:B--2---:R-:W-:Y:S01]  /*c480*/  FFMA R188, R181, R175.reuse, -R204.reuse ;  /* 0x000000afb5bc7223 */ /* 0x184fe200000008cc */
[----:B------:R-:W-:Y:S01]  /*c490*/  R2UR UR18, R26 ;  /* 0x000000001a1272ca */ /* 0x000fe200000e0000 */
[----:B------:R-:W-:Y:S01]  /*c4a0*/  @!P3 FMUL R30, R30, 0.5 ;  /* 0x3f0000001e1eb820 */ /* 0x000fe20000400000 */
[-CC-:B------:R-:W-:Y:S01]  /*c4b0*/  FFMA R182, R64, R175.reuse, -R189.reuse ;  /* 0x000000af40b67223 */ /* 0x180fe200000008bd */
[----:B---3--:R-:W-:Y:S01]  /*c4c0*/  @!P4 FMUL R52, R52, R52 ;  /* 0x000000343434c220 */ /* 0x008fe20000400000 */
[----:B------:R-:W-:Y:S01]  /*c4d0*/  FSETP.GEU.AND P4, PT, R192, -126, PT ;  /* 0xc2fc0000c000780b */ /* 0x000fe20003f8e000 */
[----:B------:R2:W3:Y:S01]  /*c4e0*/  MUFU.EX2 R40, R30 ;  /* 0x0000001e00287308 */ /* 0x0004e20000000800 */
[-CC-:B-1----:R-:W-:Y:S01]  /*c4f0*/  FFMA R190, R187, R175.reuse, -R189.reuse ;  /* 0x000000afbbbe7223 */ /* 0x182fe200000008bd */
[--C-:B------:R-:W-:Y:S01]  /*c500*/  FFMA R187, R54, R175, -R204.reuse ;  /* 0x000000af36bb7223 */ /* 0x100fe200000008cc */
[----:B------:R-:W-:Y:S01]  /*c510*/  F2FP.F16.F32.PACK_AB R25, R52, R53 ;  /* 0x000000353419723e */ /* 0x000fe200000000ff */
[----:B------:R-:W-:Y:S01]  /*c520*/  @!P6 FMUL R206, R206, 0.5 ;  /* 0x3f000000cecee820 */ /* 0x000fe20000400000 */
[-CC-:B------:R-:W-:Y:S01]  /*c530*/  FFMA R85, R72, R175.reuse, -R189.reuse ;  /* 0x000000af48557223 */ /* 0x180fe200000008bd */
[-CC-:B------:R-:W-:Y:S01]  /*c540*/  FFMA R185, R185, R175.reuse, -R189.reuse ;  /* 0x000000afb9b97223 */ /* 0x180fe200000008bd */
[-CC-:B------:R-:W-:Y:S01]  /*c550*/  FFMA R186, R186, R175.reuse, -R189.reuse ;  /* 0x000000afbaba7223 */ /* 0x180fe200000008bd */
[----:B------:R-:W1:Y:S01]  /*c560*/  MUFU.EX2 R39, R206 ;  /* 0x000000ce00277308 */ /* 0x000e620000000800 */
[----:B----4-:R-:W-:Y:S01]  /*c570*/  @!P5 FMUL R38, R38, R38 ;  /* 0x000000262626d220 */ /* 0x010fe20000400000 */
[----:B------:R-:W-:Y:S01]  /*c580*/  FSETP.GEU.AND P5, PT, R194, -126, PT ;  /* 0xc2fc0000c200780b */ /* 0x000fe20003fae000 */
[-CC-:B--2---:R-:W-:Y:S01]  /*c590*/  FFMA R30, R198, R175.reuse, -R204.reuse ;  /* 0x000000afc61e7223 */ /* 0x184fe200000008cc */
[----:B------:R-:W-:Y:S01]  /*c5a0*/  @!P4 FMUL R192, R192, 0.5 ;  /* 0x3f000000c0c0c820 */ /* 0x000fe20000400000 */
[-CC-:B------:R-:W-:Y:S01]  /*c5b0*/  FFMA R212, R212, R175.reuse, -R189.reuse ;  /* 0x000000afd4d47223 */ /* 0x180fe200000008bd */
[-CC-:B------:R-:W-:Y:S01]  /*c5c0*/  FFMA R214, R214, R175.reuse, -R189.reuse ;  /* 0x000000afd6d67223 */ /* 0x180fe200000008bd */
[-CC-:B------:R-:W-:Y:S01]  /*c5d0*/  FFMA R181, R216, R175.reuse, -R189.reuse ;  /* 0x000000afd8b57223 */ /* 0x180fe200000008bd */
[----:B------:R-:W2:Y:S01]  /*c5e0*/  MUFU.EX2 R41, R192 ;  /* 0x000000c000297308 */ /* 0x000ea20000000800 */
[----:B---3--:R-:W-:Y:S01]  /*c5f0*/  @!P3 FMUL R40, R40, R40 ;  /* 0x000000282828b220 */ /* 0x008fe20000400000 */
[----:B------:R-:W-:Y:S01]  /*c600*/  FSETP.GEU.AND P3, PT, R24, -126, PT ;  /* 0xc2fc00001800780b */ /* 0x000fe20003f6e000 */
[-CC-:B------:R-:W-:Y:S01]  /*c610*/  FFMA R81, R218, R175.reuse, -R189.reuse ;  /* 0x000000afda517223 */ /* 0x180fe200000008bd */
[-CC-:B------:R-:W-:Y:S01]  /*c620*/  FFMA R76, R220, R175.reuse, -R189.reuse ;  /* 0x000000afdc4c7223 */ /* 0x180fe200000008bd */
[-CC-:B------:R-:W-:Y:S01]  /*c630*/  FFMA R77, R222, R175.reuse, -R189.reuse ;  /* 0x000000afde4d7223 */ /* 0x180fe200000008bd */
[-CC-:B------:R-:W-:Y:S01]  /*c640*/  FFMA R84, R224, R175.reuse, -R189.reuse ;  /* 0x000000afe0547223 */ /* 0x180fe200000008bd */
[----:B------:R-:W-:Y:S01]  /*c650*/  @!P5 FMUL R194, R194, 0.5 ;  /* 0x3f000000c2c2d820 */ /* 0x000fe20000400000 */
[--C-:B------:R-:W-:Y:S01]  /*c660*/  FFMA R72, R226, R175, -R189.reuse ;  /* 0x000000afe2487223 */ /* 0x100fe200000008bd */
[----:B-1----:R-:W-:Y:S01]  /*c670*/  @!P6 FMUL R39, R39, R39 ;  /* 0x000000272727e220 */ /* 0x002fe20000400000 */
[----:B------:R-:W-:Y:S01]  /*c680*/  FSETP.GEU.AND P6, PT, R208, -126, PT ;  /* 0xc2fc0000d000780b */ /* 0x000fe20003fce000 */
[----:B------:R-:W1:Y:S01]  /*c690*/  MUFU.EX2 R42, R194 ;  /* 0x000000c2002a7308 */ /* 0x000e620000000800 */
[-CC-:B------:R-:W-:Y:S01]  /*c6a0*/  FFMA R69, R228, R175.reuse, -R189.reuse ;  /* 0x000000afe4457223 */ /* 0x180fe200000008bd */
[-C--:B------:R-:W-:Y:S01]  /*c6b0*/  FFMA R64, R232, R175.reuse, -R189 ;  /* 0x000000afe8407223 */ /* 0x080fe200000008bd */
[----:B------:R-:W-:Y:S01]  /*c6c0*/  F2FP.F16.F32.PACK_AB R26, R39, R38 ;  /* 0x00000026271a723e */ /* 0x000fe200000000ff */
[----:B------:R-:W-:Y:S01]  /*c6d0*/  @!P3 FMUL R24, R24, 0.5 ;  /* 0x3f0000001818b820 */ /* 0x000fe20000400000 */
[--C-:B------:R-:W-:Y:S01]  /*c6e0*/  FFMA R191, R58, R175, -R204.reuse ;  /* 0x000000af3abf7223 */ /* 0x100fe200000008cc */
[----:B--2---:R-:W-:Y:S01]  /*c6f0*/  @!P4 FMUL R41, R41, R41 ;  /* 0x000000292929c220 */ /* 0x004fe20000400000 */
[----:B------:R-:W-:Y:S01]  /*c700*/  FSETP.GEU.AND P4, PT, R196, -126, PT ;  /* 0xc2fc0000c400780b */ /* 0x000fe20003f8e000 */
[----:B------:R2:W3:Y:S01]  /*c710*/  MUFU.EX2 R45, R24 ;  /* 0x00000018002d7308 */ /* 0x0004e20000000800 */
[--C-:B------:R-:W-:Y:S01]  /*c720*/  FFMA R192, R59, R175, -R204.reuse ;  /* 0x000000af3bc07223 */ /* 0x100fe200000008cc */
[----:B------:R-:W-:Y:S01]  /*c730*/  FFMA R17, R48, R17, R53 ;  /* 0x0000001130117223 */ /* 0x000fe20000000035 */
[----:B------:R-:W-:Y:S01]  /*c740*/  F2FP.F16.F32.PACK_AB R27, R41, R40 ;  /* 0x00000028291b723e */ /* 0x000fe200000000ff */
[----:B------:R-:W-:Y:S01]  /*c750*/  @!P6 FMUL R208, R208, 0.5 ;  /* 0x3f000000d0d0e820 */ /* 0x000fe20000400000 */
[-C--:B------:R-:W-:Y:S01]  /*c760*/  FFMA R193, R63, R175.reuse, -R204 ;  /* 0x000000af3fc17223 */ /* 0x080fe200000008cc */
[----:B------:R-:W-:Y:S01]  /*c770*/  FADD R63, R17, R52 ;  /* 0x00000034113f7221 */ /* 0x000fe20000000000 */
[----:B------:R-:W-:Y:S01]  /*c780*/  FFMA R66, R66, R175, -R204 ;  /* 0x000000af42427223 */ /* 0x000fe200000008cc */
[----:B------:R-:W4:Y:S01]  /*c790*/  MUFU.EX2 R43, R208 ;  /* 0x000000d0002b7308 */ /* 0x000f220000000800 */
[----:B--2---:R-:W-:-:S02]  /*c7a0*/  VIADD R24, R28, 0x200 ;  /* 0x000002001c187836 */ /* 0x004fc40000000000 */
[----:B-1----:R-:W-:Y:S01]  /*c7b0*/  @!P5 FMUL R42, R42, R42 ;  /* 0x0000002a2a2ad220 */ /* 0x002fe20000400000 */
[----:B------:R-:W-:Y:S01]  /*c7c0*/  FSETP.GEU.AND P5, PT, R36, -126, PT ;  /* 0xc2fc00002400780b */ /* 0x000fe20003fae000 */
[----:B------:R-:W-:Y:S01]  /*c7d0*/  @!P4 FMUL R196, R196, 0.5 ;  /* 0x3f000000c4c4c820 */ /* 0x000fe20000400000 */
[----:B------:R-:W-:Y:S01]  /*c7e0*/  FADD R40, R63, R40 ;  /* 0x000000283f287221 */ /* 0x000fe20000000000 */
[----:B------:R-:W-:Y:S01]  /*c7f0*/  R2UR UR10, R24 ;  /* 0x00000000180a72ca */ /* 0x000fe200000e0000 */
[--C-:B------:R-:W-:Y:S01]  /*c800*/  FFMA R67, R67, R175, -R204.reuse ;  /* 0x000000af43437223 */ /* 0x100fe200000008cc */
[----:B------:R-:W-:Y:S01]  /*c810*/  IADD3 R24, R28, 0x800, RZ ;  /* 0x000008001c187810 */ /* 0x000fe20007ffe0ff */
[----:B------:R-:W1:Y:S01]  /*c820*/  MUFU.EX2 R34, R196 ;  /* 0x000000c400227308 */ /* 0x000e620000000800 */
[----:B---3--:R-:W-:Y:S01]  /*c830*/  @!P3 FMUL R45, R45, R45 ;  /* 0x0000002d2d2db220 */ /* 0x008fe20000400000 */
[----:B------:R-:W-:Y:S01]  /*c840*/  FSETP.GEU.AND P3, PT, R37, -126, PT ;  /* 0xc2fc00002500780b */ /* 0x000fe20003f6e000 */
[----:B------:R-:W-:Y:S01]  /*c850*/  FADD R40, R40, R41 ;  /* 0x0000002928287221 */ /* 0x000fe20000000000 */
[----:B------:R-:W-:Y:S01]  /*c860*/  R2UR UR26, R24 ;  /* 0x00000000181a72ca */ /* 0x000fe200000e0000 */
[----:B------:R-:W-:Y:S01]  /*c870*/  IMAD.MOV.U32 R41, RZ, RZ, -0x7fffffe0 ;  /* 0x80000020ff297424 */ /* 0x000fe200078e00ff */
[----:B------:R-:W-:Y:S01]  /*c880*/  F2FP.F16.F32.PACK_AB R24, R50, R49 ;  /* 0x000000313218723e */ /* 0x000fe200000000ff */
[----:B------:R-:W-:Y:S01]  /*c890*/  @!P5 FMUL R36, R36, 0.5 ;  /* 0x3f0000002424d820 */ /* 0x000fe20000400000 */
[----:B----4-:R-:W-:Y:S01]  /*c8a0*/  @!P6 FMUL R43, R43, R43 ;  /* 0x0000002b2b2be220 */ /* 0x010fe20000400000 */
[----:B------:R-:W-:Y:S01]  /*c8b0*/  FSETP.GEU.AND P6, PT, R35, -126, PT ;  /* 0xc2fc00002300780b */ /* 0x000fe20003fce000 */
[----:B------:R-:W-:Y:S01]  /*c8c0*/  WARPGROUP.ARRIVE ;  /* 0x00000000000079c5 */ /* 0x000fe20000000000 */
[----:B------:R-:W-:Y:S01]  /*c8d0*/  FFMA R49, R46, R173, R49 ;  /* 0x000000ad2e317223 */ /* 0x000fe20000000031 */
[-CC-:B------:R-:W-:Y:S01]  /*c8e0*/  FFMA R70, R70, R175.reuse, -R204.reuse ;  /* 0x000000af46467223 */ /* 0x180fe200000008cc */
[----:B------:R-:W2:Y:S01]  /*c8f0*/  MUFU.EX2 R36, R36 ;  /* 0x0000002400247308 */ /* 0x000ea20000000800 */
[-C--:B------:R-:W-:Y:S01]  /*c900*/  FFMA R71, R71, R175.reuse, -R204 ;  /* 0x000000af47477223 */ /* 0x080fe200000008cc */
[----:B------:R-:W-:Y:S01]  /*c910*/  @!P3 FMUL R37, R37, 0.5 ;  /* 0x3f0000002525b820 */ /* 0x000fe20000400000 */
[----:B------:R-:W-:Y:S01]  /*c920*/  HGMMA.64x32x16.F32 R152, R24, gdesc[UR4].tnspB, R152, gsb0 ;  /* 0x4060000418987df0 */ /* 0x000fe20008000898 */
[----:B-1----:R-:W-:Y:S01]  /*c930*/  @!P4 FMUL R34, R34, R34 ;  /* 0x000000222222c220 */ /* 0x002fe20000400000 */
[----:B------:R-:W-:Y:S01]  /*c940*/  FSETP.GEU.AND P4, PT, R30, -126, PT ;  /* 0xc2fc00001e00780b */ /* 0x000fe20003f8e000 */
[----:B------:R-:W-:Y:S01]  /*c950*/  FADD R53, R49, R50 ;  /* 0x0000003231357221 */ /* 0x000fe20000000000 */
[-C--:B------:R-:W-:Y:S01]  /*c960*/  FFMA R75, R75, R175.reuse, -R204 ;  /* 0x000000af4b4b7223 */ /* 0x080fe200000008cc */
[----:B------:R-:W1:Y:S01]  /*c970*/  MUFU.EX2 R37, R37 ;  /* 0x0000002500257308 */ /* 0x000e620000000800 */
[----:B------:R-:W-:Y:S01]  /*c980*/  @!P6 FMUL R35, R35, 0.5 ;  /* 0x3f0000002323e820 */ /* 0x000fe20000400000 */
[----:B------:R-:W-:Y:S01]  /*c990*/  FADD R38, R53, R38 ;  /* 0x0000002635267221 */ /* 0x000fe20000000000 */
[-CC-:B------:R-:W-:Y:S01]  /*c9a0*/  FFMA R74, R74, R175.reuse, -R204.reuse ;  /* 0x000000af4a4a7223 */ /* 0x180fe200000008cc */
[-CC-:B------:R-:W-:Y:S01]  /*c9b0*/  FFMA R79, R79, R175.reuse, -R204.reuse ;  /* 0x000000af4f4f7223 */ /* 0x180fe200000008cc */
[-CC-:B------:R-:W-:Y:S01]  /*c9c0*/  FFMA R78, R78, R175.reuse, -R204.reuse ;  /* 0x000000af4e4e7223 */ /* 0x180fe200000008cc */
[----:B------:R-:W-:Y:S01]  /*c9d0*/  FADD R39, R38, R39 ;  /* 0x0000002726277221 */ /* 0x000fe20000000000 */
[-CC-:B------:R-:W-:Y:S01]  /*c9e0*/  FFMA R83, R83, R175.reuse, -R204.reuse ;  /* 0x000000af53537223 */ /* 0x180fe200000008cc */
[----:B------:R-:W3:Y:S01]  /*c9f0*/  MUFU.EX2 R35, R35 ;  /* 0x0000002300237308 */ /* 0x000ee20000000800 */
[----:B--2---:R-:W-:Y:S01]  /*ca00*/  @!P5 FMUL R36, R36, R36 ;  /* 0x000000242424d220 */ /* 0x004fe20000400000 */
[----:B------:R-:W-:Y:S01]  /*ca10*/  @!P4 FMUL R30, R30, 0.5 ;  /* 0x3f0000001e1ec820 */ /* 0x000fe20000400000 */
[----:B------:R-:W-:Y:S01]  /*ca20*/  FSETP.GEU.AND P5, PT, R200, -126, PT ;  /* 0xc2fc0000c800780b */ /* 0x000fe20003fae000 */
[-CC-:B------:R-:W-:Y:S01]  /*ca30*/  FFMA R82, R82, R175.reuse, -R204.reuse ;  /* 0x000000af52527223 */ /* 0x180fe200000008cc */
[-CC-:B------:R-:W-:Y:S01]  /*ca40*/  FFMA R86, R86, R175.reuse, -R204.reuse ;  /* 0x000000af56567223 */ /* 0x180fe200000008cc */
[----:B------:R-:W-:-:S02]  /*ca50*/  FFMA R87, R87, R175, -R204 ;  /* 0x000000af57577223 */ /* 0x000fc400000008cc */
[----:B------:R-:W2:Y:S01]  /*ca60*/  MUFU.EX2 R30, R30 ;  /* 0x0000001e001e7308 */ /* 0x000ea20000000800 */
[----:B-1----:R-:W-:Y:S01]  /*ca70*/  @!P3 FMUL R37, R37, R37 ;  /* 0x000000252525b220 */ /* 0x002fe20000400000 */
[----:B------:R-:W-:-:S06]  /*ca80*/  FSETP.GEU.AND P3, PT, R47, -126, PT ;  /* 0xc2fc00002f00780b */ /* 0x000fcc0003f6e000 */
[----:B------:R-:W-:Y:S01]  /*ca90*/  @!P5 FMUL R200, R200, 0.5 ;  /* 0x3f000000c8c8d820 */ /* 0x000fe20000400000 */
[----:B---3--:R-:W-:Y:S01]  /*caa0*/  @!P6 FMUL R35, R35, R35 ;  /* 0x000000232323e220 */ /* 0x008fe20000400000 */
[----:B------:R-:W-:Y:S02]  /*cab0*/  FSETP.GEU.AND P6, PT, R44, -126, PT ;  /* 0xc2fc00002c00780b */ /* 0x000fe40003fce000 */
[----:B------:R-:W1:Y:S03]  /*cac0*/  MUFU.EX2 R29, R200 ;  /* 0x000000c8001d7308 */ /* 0x000e660000000800 */
[----:B------:R-:W-:Y:S01]  /*cad0*/  @!P3 FMUL R47, R47, 0.5 ;  /* 0x3f0000002f2fb820 */ /* 0x000fe20000400000 */
[----:B--2---:R-:W-:Y:S01]  /*cae0*/  @!P4 FMUL R30, R30, R30 ;  /* 0x0000001e1e1ec220 */ /* 0x004fe20000400000 */
[----:B------:R-:W-:-:S04]  /*caf0*/  FSETP.GEU.AND P4, PT, R56, -126, PT ;  /* 0xc2fc00003800780b */ /* 0x000fc80003f8e000 */
[----:B------:R-:W2:Y:S02]  /*cb00*/  MUFU.EX2 R47, R47 ;  /* 0x0000002f002f7308 */ /* 0x000ea40000000800 */
[----:B------:R-:W-:Y:S01]  /*cb10*/  @!P6 FMUL R44, R44, 0.5 ;  /* 0x3f0000002c2ce820 */ /* 0x000fe20000400000 */
[----:B------:R-:W-:Y:S02]  /*cb20*/  WARPGROUP.DEPBAR.LE gsb0, 0x0 ;  /* 0x00008000000079c5 */ /* 0x000fe40000010000 */
[----:B------:R-:W-:-:S04]  /*cb30*/  WARPGROUP.ARRIVE ;  /* 0x00000000000079c5 */ /* 0x000fc80000000000 */
[----:B------:R-:W-:Y:S01]  /*cb40*/  @!P4 FMUL R56, R56, 0.5 ;  /* 0x3f0000003838c820 */ /* 0x000fe20000400000 */
[----:B-1----:R-:W-:Y:S01]  /*cb50*/  @!P5 FMUL R29, R29, R29 ;  /* 0x0000001d1d1dd220 */ /* 0x002fe20000400000 */
[----:B------:R-:W-:Y:S01]  /*cb60*/  FSETP.GEU.AND P5, PT, R33, -126, PT ;  /* 0xc2fc00002100780b */ /* 0x000fe20003fae000 */
[----:B------:R-:W1:Y:S01]  /*cb70*/  MUFU.EX2 R44, R44 ;  /* 0x0000002c002c7308 */ /* 0x000e620000000800 */
[----:B------:R-:W-:Y:S01]  /*cb80*/  HGMMA.64x32x16.F32 R136, R24, gdesc[UR8].tnspB, R136, gsb0 ;  /* 0x4060000818887df0 */ /* 0x000fe20008000888 */
[----:B--2---:R-:W-:Y:S01]  /*cb90*/  @!P3 FMUL R47, R47, R47 ;  /* 0x0000002f2f2fb220 */ /* 0x004fe20000400000 */
[----:B------:R-:W-:-:S05]  /*cba0*/  FSETP.GEU.AND P3, PT, R32, -126, PT ;  /* 0xc2fc00002000780b */ /* 0x000fca0003f6e000 */
[----:B------:R-:W2:Y:S04]  /*cbb0*/  MUFU.EX2 R56, R56 ;  /* 0x0000003800387308 */ /* 0x000ea80000000800 */
[----:B------:R-:W-:-:S04]  /*cbc0*/  @!P5 FMUL R33, R33, 0.5 ;  /* 0x3f0000002121d820 */ /* 0x000fc80000400000 */
[----:B------:R3:W4:Y:S01]  /*cbd0*/  MUFU.EX2 R57, R33 ;  /* 0x0000002100397308 */ /* 0x0007220000000800 */
[----:B------:R-:W-:Y:S01]  /*cbe0*/  @!P3 FMUL R32, R32, 0.5 ;  /* 0x3f0000002020b820 */ /* 0x000fe20000400000 */
[----:B-1----:R-:W-:Y:S01]  /*cbf0*/  @!P6 FMUL R44, R44, R44 ;  /* 0x0000002c2c2ce220 */ /* 0x002fe20000400000 */
[----:B------:R-:W-:-:S05]  /*cc00*/  FSETP.GEU.AND P6, PT, R180, -126, PT ;  /* 0xc2fc0000b400780b */ /* 0x000fca0003fce000 */
[----:B------:R1:W5:Y:S01]  /*cc10*/  MUFU.EX2 R65, R32 ;  /* 0x0000002000417308 */ /* 0x0003620000000800 */
[----:B--2---:R-:W-:Y:S01]  /*cc20*/  @!P4 FMUL R56, R56, R56 ;  /* 0x000000383838c220 */ /* 0x004fe20000400000 */
[----:B------:R-:W-:Y:S02]  /*cc30*/  FSETP.GEU.AND P4, PT, R61, -126, PT ;  /* 0xc2fc00003d00780b */ /* 0x000fe40003f8e000 */
[----:B---3--:R-:W-:-:S04]  /*cc40*/  MOV R33, 0x80000020 ;  /* 0x8000002000217802 */ /* 0x008fc80000000f00 */
[----:B------:R-:W-:Y:S01]  /*cc50*/  @!P6 FMUL R180, R180, 0.5 ;  /* 0x3f000000b4b4e820 */ /* 0x000fe20000400000 */
[----:B-1----:R-:W-:Y:S01]  /*cc60*/  FFMA R32, R51, R175, -R204 ;  /* 0x000000af33207223 */ /* 0x002fe200000008cc */
[----:B----4-:R-:W-:Y:S01]  /*cc70*/  @!P5 FMUL R57, R57, R57 ;  /* 0x000000393939d220 */ /* 0x010fe20000400000 */
[----:B------:R-:W-:Y:S01]  /*cc80*/  FSETP.GEU.AND P5, PT, R73, -126, PT ;  /* 0xc2fc00004900780b */ /* 0x000fe20003fae000 */
[----:B------:R-:W1:Y:S03]  /*cc90*/  MUFU.EX2 R60, R180 ;  /* 0x000000b4003c7308 */ /* 0x000e660000000800 */
[----:B------:R-:W-:Y:S01]  /*cca0*/  @!P4 FMUL R61, R61, 0.5 ;  /* 0x3f0000003d3dc820 */ /* 0x000fe20000400000 */
[----:B-----5:R-:W-:Y:S01]  /*ccb0*/  @!P3 FMUL R65, R65, R65 ;  /* 0x000000414141b220 */ /* 0x020fe20000400000 */
[----:B------:R-:W-:-:S03]  /*ccc0*/  FSETP.GEU.AND P3, PT, R188, -126, PT ;  /* 0xc2fc0000bc00780b */ /* 0x000fc60003f6e000 */
[----:B------:R2:W3:Y:S04]  /*ccd0*/  MUFU.EX2 R68, R61 ;  /* 0x0000003d00447308 */ /* 0x0004e80000000800 */
[----:B------:R-:W-:Y:S01]  /*cce0*/  @!P5 FMUL R73, R73, 0.5 ;  /* 0x3f0000004949d820 */ /* 0x000fe20000400000 */
[----:B------:R-:W-:Y:S02]  /*ccf0*/  WARPGROUP.DEPBAR.LE gsb0, 0x0 ;  /* 0x00008000000079c5 */ /* 0x000fe40000010000 */
[----:B------:R-:W-:Y:S01]  /*cd00*/  WARPGROUP.ARRIVE ;  /* 0x00000000000079c5 */ /* 0x000fe20000000000 */
[----:B-1----:R-:W-:Y:S01]  /*cd10*/  @!P6 FMUL R60, R60, R60 ;  /* 0x0000003c3c3ce220 */ /* 0x002fe20000400000 */
[----:B------:R-:W-:Y:S01]  /*cd20*/  FSETP.GEU.AND P6, PT, R184, -126, PT ;  /* 0xc2fc0000b800780b */ /* 0x000fe20003fce000 */
[----:B------:R-:W-:Y:S01]  /*cd30*/  @!P3 FMUL R188, R188, 0.5 ;  /* 0x3f000000bcbcb820 */ /* 0x000fe20000400000 */
[----:B------:R-:W1:Y:S01]  /*cd40*/  MUFU.EX2 R73, R73 ;  /* 0x0000004900497308 */ /* 0x000e620000000800 */
[-C--:B--2---:R-:W-:Y:S01]  /*cd50*/  FFMA R61, R230, R175.reuse, -R189 ;  /* 0x000000afe63d7223 */ /* 0x084fe200000008bd */
[----:B------:R-:W-:Y:S01]  /*cd60*/  HGMMA.64x32x16.F32 R120, R24, gdesc[UR12].tnspB, R120, gsb0 ;  /* 0x4060000c18787df0 */ /* 0x000fe20008000878 */
[----:B---3--:R-:W-:Y:S01]  /*cd70*/  @!P4 FMUL R68, R68, R68 ;  /* 0x000000444444c220 */ /* 0x008fe20000400000 */
[----:B------:R-:W-:Y:S01]  /*cd80*/  FSETP.GEU.AND P4, PT, R32, -126, PT ;  /* 0xc2fc00002000780b */ /* 0x000fe20003f8e000 */
[----:B------:R-:W-:-:S03]  /*cd90*/  FFMA R189, R55, R175, -R204 ;  /* 0x000000af37bd7223 */ /* 0x000fc600000008cc */
[----:B------:R-:W2:Y:S03]  /*cda0*/  MUFU.EX2 R51, R188 ;  /* 0x000000bc00337308 */ /* 0x000ea60000000800 */
[----:B------:R-:W-:-:S05]  /*cdb0*/  @!P6 FMUL R184, R184, 0.5 ;  /* 0x3f000000b8b8e820 */ /* 0x000fca0000400000 */
[----:B------:R3:W4:Y:S01]  /*cdc0*/  MUFU.EX2 R180, R184 ;  /* 0x000000b800b47308 */ /* 0x0007220000000800 */
[----:B------:R-:W-:Y:S01]  /*cdd0*/  @!P4 FMUL R32, R32, 0.5 ;  /* 0x3f0000002020c820 */ /* 0x000fe20000400000 */
[----:B-1----:R-:W-:Y:S01]  /*cde0*/  @!P5 FMUL R73, R73, R73 ;  /* 0x000000494949d220 */ /* 0x002fe20000400000 */
[----:B------:R-:W-:-:S05]  /*cdf0*/  FSETP.GEU.AND P5, PT, R185, -126, PT ;  /* 0xc2fc0000b900780b */ /* 0x000fca0003fae000 */
[----:B------:R1:W5:Y:S01]  /*ce00*/  MUFU.EX2 R54, R32 ;  /* 0x0000002000367308 */ /* 0x0003620000000800 */
[----:B--2---:R-:W-:Y:S01]  /*ce10*/  @!P3 FMUL R51, R51, R51 ;  /* 0x000000333333b220 */ /* 0x004fe20000400000 */
[----:B------:R-:W-:Y:S01]  /*ce20*/  FSETP.GEU.AND P3, PT, R187, -126, PT ;  /* 0xc2fc0000bb00780b */ /* 0x000fe20003f6e000 */
[----:B---3--:R-:W-:-:S05]  /*ce30*/  FFMA R184, R62, R175, -R204 ;  /* 0x000000af3eb87223 */ /* 0x008fca00000008cc */
[----:B------:R-:W-:Y:S01]  /*ce40*/  @!P5 FMUL R185, R185, 0.5 ;  /* 0x3f000000b9b9d820 */ /* 0x000fe20000400000 */
[----:B-1----:R-:W-:Y:S02]  /*ce50*/  VIADD R32, R28, 0x840 ;  /* 0x000008401c207836 */ /* 0x002fe40000000000 */
[----:B----4-:R-:W-:Y:S01]  /*ce60*/  @!P6 FMUL R180, R180, R180 ;  /* 0x000000b4b4b4e220 */ /* 0x010fe20000400000 */
[----:B------:R-:W-:Y:S01]  /*ce70*/  FSETP.GEU.AND P6, PT, R186, -126, PT ;  /* 0xc2fc0000ba00780b */ /* 0x000fe20003fce000 */
[----:B------:R-:W1:Y:S02]  /*ce80*/  MUFU.EX2 R55, R185 ;  /* 0x000000b900377308 */ /* 0x000e640000000800 */
[----:B------:R-:W-:Y:S01]  /*ce90*/  @!P3 FMUL R187, R187, 0.5 ;  /* 0x3f000000bbbbb820 */ /* 0x000fe20000400000 */
[----:B-----5:R-:W-:Y:S01]  /*cea0*/  @!P4 FMUL R54, R54, R54 ;  /* 0x000000363636c220 */ /* 0x020fe20000400000 */
[----:B------:R-:W-:-:S04]  /*ceb0*/  FSETP.GEU.AND P4, PT, R189, -126, PT ;  /* 0xc2fc0000bd00780b */ /* 0x000fc80003f8e000 */
[----:B------:R-:W2:Y:S04]  /*cec0*/  MUFU.EX2 R59, R187 ;  /* 0x000000bb003b7308 */ /* 0x000ea80000000800 */
[----:B------:R-:W-:Y:S01]  /*ced0*/  @!P6 FMUL R186, R186, 0.5 ;  /* 0x3f000000babae820 */ /* 0x000fe20000400000 */
[----:B------:R-:W-:Y:S02]  /*cee0*/  WARPGROUP.DEPBAR.LE gsb0, 0x0 ;  /* 0x00008000000079c5 */ /* 0x000fe40000010000 */
[----:B------:R-:W-:Y:S02]  /*cef0*/  WARPGROUP.ARRIVE ;  /* 0x00000000000079c5 */ /* 0x000fe40000000000 */
[----:B------:R-:W-:Y:S01]  /*cf00*/  @!P4 FMUL R189, R189, 0.5 ;  /* 0x3f000000bdbdc820 */ /* 0x000fe20000400000 */
[----:B------:R-:W3:Y:S01]  /*cf10*/  MUFU.EX2 R58, R186 ;  /* 0x000000ba003a7308 */ /* 0x000ee20000000800 */
[----:B-1----:R-:W-:Y:S01]  /*cf20*/  @!P5 FMUL R55, R55, R55 ;  /* 0x000000373737d220 */ /* 0x002fe20000400000 */
[----:B------:R-:W-:Y:S01]  /*cf30*/  FSETP.GEU.AND P5, PT, R190, -126, PT ;  /* 0xc2fc0000be00780b */ /* 0x000fe20003fae000 */
[----:B------:R-:W-:Y:S01]  /*cf40*/  HGMMA.64x32x16.F32 R104, R24, gdesc[UR16].tnspB, R104, gsb0 ;  /* 0x4060001018687df0 */ /* 0x000fe20008000868 */
[----:B--2---:R-:W-:Y:S01]  /*cf50*/  @!P3 FMUL R59, R59, R59 ;  /* 0x0000003b3b3bb220 */ /* 0x004fe20000400000 */
[----:B------:R-:W-:-:S03]  /*cf60*/  FSETP.GEU.AND P3, PT, R191, -126, PT ;  /* 0xc2fc0000bf00780b */ /* 0x000fc60003f6e000 */
[----:B------:R-:W1:Y:S07]  /*cf70*/  MUFU.EX2 R62, R189 ;  /* 0x000000bd003e7308 */ /* 0x000e6e0000000800 */
[----:B------:R-:W-:Y:S01]  /*cf80*/  @!P5 FMUL R190, R190, 0.5 ;  /* 0x3f000000bebed820 */ /* 0x000fe20000400000 */
[----:B---3--:R-:W-:Y:S01]  /*cf90*/  @!P6 FMUL R58, R58, R58 ;  /* 0x0000003a3a3ae220 */ /* 0x008fe20000400000 */
[----:B------:R-:W-:Y:S01]  /*cfa0*/  FSETP.GEU.AND P6, PT, R212, -126, PT ;  /* 0xc2fc0000d400780b */ /* 0x000fe20003fce000 */
[----:B------:R-:W-:-:S04]  /*cfb0*/  @!P3 FMUL R191, R191, 0.5 ;  /* 0x3f000000bfbfb820 */ /* 0x000fc80000400000 */
[----:B------:R-:W2:Y:S01]  /*cfc0*/  MUFU.EX2 R17, R191 ;  /* 0x000000bf00117308 */ /* 0x000ea20000000800 */
[----:B-1----:R-:W-:Y:S01]  /*cfd0*/  @!P4 FMUL R62, R62, R62 ;  /* 0x0000003e3e3ec220 */ /* 0x002fe20000400000 */
[----:B------:R-:W-:-:S06]  /*cfe0*/  FSETP.GEU.AND P4, PT, R192, -126, PT ;  /* 0xc2fc0000c000780b */ /* 0x000fcc0003f8e000 */
[----:B------:R-:W-:-:S07]  /*cff0*/  @!P6 FMUL R212, R212, 0.5 ;  /* 0x3f000000d4d4e820 */ /* 0x000fce0000400000 */
[----:B------:R-:W-:Y:S01]  /*d000*/  @!P4 FMUL R192, R192, 0.5 ;  /* 0x3f000000c0c0c820 */ /* 0x000fe20000400000 */
[----:B--2---:R-:W-:Y:S01]  /*d010*/  @!P3 FMUL R17, R17, R17 ;  /* 0x000000111111b220 */ /* 0x004fe20000400000 */
[----:B------:R-:W-:Y:S02]  /*d020*/  FSETP.GEU.AND P3, PT, R184, -126, PT ;  /* 0xc2fc0000b800780b */ /* 0x000fe40003f6e000 */
[----:B------:R-:W1:Y:S01]  /*d030*/  MUFU.EX2 R46, R192 ;  /* 0x000000c0002e7308 */ /* 0x000e620000000800 */
[----:B------:R-:W-:Y:S02]  /*d040*/  WARPGROUP.DEPBAR.LE gsb0, 0x0 ;  /* 0x00008000000079c5 */ /* 0x000fe40000010000 */
[----:B------:R-:W-:-:S08]  /*d050*/  WARPGROUP.ARRIVE ;  /* 0x00000000000079c5 */ /* 0x000fd00000000000 */
[----:B------:R-:W-:Y:S01]  /*d060*/  @!P3 FMUL R184, R184, 0.5 ;  /* 0x3f000000b8b8b820 */ /* 0x000fe20000400000 */
[----:B-1----:R-:W-:Y:S01]  /*d070*/  @!P4 FMUL R46, R46, R46 ;  /* 0x0000002e2e2ec220 */ /* 0x002fe20000400000 */
[----:B------:R-:W-:Y:S01]  /*d080*/  FSETP.GEU.AND P4, PT, R193, -126, PT ;  /* 0xc2fc0000c100780b */ /* 0x000fe20003f8e000 */
[----:B------:R-:W-:Y:S01]  /*d090*/  HGMMA.64x32x16.F32 R88, R24, gdesc[UR24].tnspB, R88, gsb0 ;  /* 0x4060001818587df0 */ /* 0x000fe20008000858 */
[----:B------:R-:W-:Y:S01]  /*d0a0*/  R2UR UR26, R32 ;  /* 0x00000000201a72ca */ /* 0x000fe200000e0000 */
[----:B------:R-:W1:Y:S01]  /*d0b0*/  MUFU.EX2 R53, R184 ;  /* 0x000000b800357308 */ /* 0x000e620000000800 */
[----:B------:R-:W-:-:S07]  /*d0c0*/  R2UR UR27, R33 ;  /* 0x00000000211b72ca */ /* 0x000fce00000e0000 */
[----:B------:R-:W2:Y:S02]  /*d0d0*/  MUFU.EX2 R32, R190 ;  /* 0x000000be00207308 */ /* 0x000ea40000000800 */
[----:B------:R-:W-:-:S06]  /*d0e0*/  @!P4 FMUL R193, R193, 0.5 ;  /* 0x3f000000c1c1c820 */ /* 0x000fcc0000400000 */
[----:B------:R-:W3:Y:S01]  /*d0f0*/  MUFU.EX2 R33, R212 ;  /* 0x000000d400217308 */ /* 0x000ee20000000800 */
[----:B-1----:R-:W-:Y:S01]  /*d100*/  @!P3 FMUL R53, R53, R53 ;  /* 0x000000353535b220 */ /* 0x002fe20000400000 */
[----:B------:R-:W-:-:S06]  /*d110*/  FSETP.GEU.AND P3, PT, R66, -126, PT ;  /* 0xc2fc00004200780b */ /* 0x000fcc0003f6e000 */
[----:B------:R-:W1:Y:S01]  /*d120*/  MUFU.EX2 R38, R193 ;  /* 0x000000c100267308 */ /* 0x000e620000000800 */
[----:B--2---:R-:W-:Y:S01]  /*d130*/  @!P5 FMUL R32, R32, R32 ;  /* 0x000000202020d220 */ /* 0x004fe20000400000 */
[----:B------:R-:W-:-:S05]  /*d140*/  FSETP.GEU.AND P5, PT, R183, -126, PT ;  /* 0xc2fc0000b700780b */ /* 0x000fca0003fae000 */
[----:B------:R-:W-:Y:S01]  /*d150*/  @!P3 FMUL R66, R66, 0.5 ;  /* 0x3f0000004242b820 */ /* 0x000fe20000400000 */
[----:B---3--:R-:W-:Y:S01]  /*d160*/  @!P6 FMUL R33, R33, R33 ;  /* 0x000000212121e220 */ /* 0x008fe20000400000 */
[----:B------:R-:W-:-:S06]  /*d170*/  FSETP.GEU.AND P6, PT, R214, -126, PT ;  /* 0xc2fc0000d600780b */ /* 0x000fcc0003fce000 */
[----:B------:R-:W-:Y:S01]  /*d180*/  @!P5 FMUL R183, R183, 0.5 ;  /* 0x3f000000b7b7d820 */ /* 0x000fe20000400000 */
[----:B-1----:R-:W-:Y:S01]  /*d190*/  @!P4 FMUL R38, R38, R38 ;  /* 0x000000262626c220 */ /* 0x002fe20000400000 */
[----:B------:R-:W-:Y:S02]  /*d1a0*/  FSETP.GEU.AND P4, PT, R67, -126, PT ;  /* 0xc2fc00004300780b */ /* 0x000fe40003f8e000 */
[----:B------:R-:W1:Y:S03]  /*d1b0*/  MUFU.EX2 R49, R183 ;  /* 0x000000b700317308 */ /* 0x000e660000000800 */
[----:B------:R-:W-:Y:S01]  /*d1c0*/  @!P6 FMUL R214, R214, 0.5 ;  /* 0x3f000000d6d6e820 */ /* 0x000fe20000400000 */
[----:B------:R-:W-:Y:S02]  /*d1d0*/  WARPGROUP.DEPBAR.LE gsb0, 0x0 ;  /* 0x00008000000079c5 */ /* 0x000fe40000010000 */
[C---:B------:R-:W-:Y:S01]  /*d1e0*/  VIADD R24, R28.reuse, 0x40 ;  /* 0x000000401c187836 */ /* 0x040fe20000000000 */
[----:B------:R-:W-:Y:S01]  /*d1f0*/  MOV R27, 0x80000020 ;  /* 0x80000020001b7802 */ /* 0x000fe20000000f00 */
[----:B------:R-:W-:Y:S01]  /*d200*/  IMAD.MOV.U32 R25, RZ, RZ, -0x7fffffe0 ;  /* 0x80000020ff197424 */ /* 0x000fe200078e00ff */
[----:B------:R-:W-:Y:S01]  /*d210*/  IADD3 R26, R28, 0x240, RZ ;  /* 0x000002401c1a7810 */ /* 0x000fe20007ffe0ff */
[----:B------:R-:W2:Y:S01]  /*d220*/  MUFU.EX2 R48, R214 ;  /* 0x000000d600307308 */ /* 0x000ea20000000800 */
[----:B------:R-:W-:Y:S01]  /*d230*/  R2UR UR6, R24 ;  /* 0x00000000180672ca */ /* 0x000fe200000e0000 */
[----:B------:R-:W-:Y:S01]  /*d240*/  VIADD R24, R28, 0x440 ;  /* 0x000004401c187836 */ /* 0x000fe20000000000 */
[----:B------:R-:W-:Y:S01]  /*d250*/  R2UR UR11, R27 ;  /* 0x000000001b0b72ca */ /* 0x000fe200000e0000 */
[----:B------:R-:W-:Y:S01]  /*d260*/  IMAD.MOV.U32 R27, RZ, RZ, -0x7fffffe0 ;  /* 0x80000020ff1b7424 */ /* 0x000fe200078e00ff */
[----:B------:R-:W-:Y:S01]  /*d270*/  R2UR UR7, R25 ;  /* 0x00000000190772ca */ /* 0x000fe200000e0000 */
[----:B-1----:R-:W-:Y:S01]  /*d280*/  @!P5 FMUL R49, R49, R49 ;  /* 0x000000313131d220 */ /* 0x002fe20000400000 */
[----:B------:R-:W-:Y:S01]  /*d290*/  R2UR UR10, R26 ;  /* 0x000000001a0a72ca */ /* 0x000fe200000e0000 */
[----:B------:R-:W-:Y:S01]  /*d2a0*/  @!P4 FMUL R67, R67, 0.5 ;  /* 0x3f0000004343c820 */ /* 0x000fe20000400000 */
[----:B------:R-:W-:-:S02]  /*d2b0*/  IADD3 R26, R28, 0x640, RZ ;  /* 0x000006401c1a7810 */ /* 0x000fc40007ffe0ff */
[----:B------:R-:W-:Y:S02]  /*d2c0*/  MOV R25, 0x80000020 ;  /* 0x8000002000197802 */ /* 0x000fe40000000f00 */
[----:B------:R-:W-:Y:S02]  /*d2d0*/  R2UR UR14, R24 ;  /* 0x00000000180e72ca */ /* 0x000fe400000e0000 */
[----:B------:R-:W-:Y:S02]  /*d2e0*/  R2UR UR15, R25 ;  /* 0x00000000190f72ca */ /* 0x000fe400000e0000 */
[----:B------:R-:W-:Y:S01]  /*d2f0*/  R2UR UR18, R26 ;  /* 0x000000001a1272ca */ /* 0x000fe200000e0000 */
[----:B--2---:R-:W-:Y:S01]  /*d300*/  @!P6 FMUL R48, R48, R48 ;  /* 0x000000303030e220 */ /* 0x004fe20000400000 */
[----:B------:R-:W-:Y:S02]  /*d310*/  R2UR UR19, R27 ;  /* 0x000000001b1372ca */ /* 0x000fe400000e0000 */
[----:B------:R-:W-:Y:S01]  /*d320*/  F2FP.F16.F32.PACK_AB R24, R43, R42 ;  /* 0x0000002a2b18723e */ /* 0x000fe200000000ff */
[----:B------:R-:W-:Y:S01]  /*d330*/  FADD R42, R39, R42 ;  /* 0x0000002a272a7221 */ /* 0x000fe20000000000 */
[----:B------:R-:W-:Y:S01]  /*d340*/  F2FP.F16.F32.PACK_AB R25, R34, R45 ;  /* 0x0000002d2219723e */ /* 0x000fe200000000ff */
[----:B------:R-:W-:Y:S01]  /*d350*/  FADD R45, R40, R45 ;  /* 0x0000002d282d7221 */ /* 0x000fe20000000000 */
[----:B------:R-:W-:Y:S01]  /*d360*/  F2FP.F16.F32.PACK_AB R26, R35, R36 ;  /* 0x00000024231a723e */ /* 0x000fe200000000ff */
[----:B------:R-:W1:Y:S01]  /*d370*/  MUFU.EX2 R39, R66 ;  /* 0x0000004200277308 */ /* 0x000e620000000800 */
[----:B------:R-:W-:Y:S01]  /*d380*/  F2FP.F16.F32.PACK_AB R27, R30, R37 ;  /* 0x000000251e1b723e */ /* 0x000fe200000000ff */
[----:B------:R-:W-:Y:S01]  /*d390*/  FADD R43, R42, R43 ;  /* 0x0000002b2a2b7221 */ /* 0x000fe20000000000 */
[----:B------:R-:W-:Y:S01]  /*d3a0*/  IADD3 R40, R28, 0x6c0, RZ ;  /* 0x000006c01c287810 */ /* 0x000fe20007ffe0ff */
[----:B------:R-:W-:Y:S01]  /*d3b0*/  FADD R34, R45, R34 ;  /* 0x000000222d227221 */ /* 0x000fe20000000000 */
[----:B------:R-:W-:Y:S01]  /*d3c0*/  WARPGROUP.ARRIVE ;  /* 0x00000000000079c5 */ /* 0x000fe20000000000 */
[----:B------:R-:W-:Y:S01]  /*d3d0*/  FSETP.GEU.AND P5, PT, R182, -126, PT ;  /* 0xc2fc0000b600780b */ /* 0x000fe20003fae000 */
[----:B------:R-:W-:Y:S01]  /*d3e0*/  FADD R36, R43, R36 ;  /* 0x000000242b247221 */ /* 0x000fe20000000000 */
[----:B------:R-:W-:Y:S01]  /*d3f0*/  FSETP.GEU.AND P6, PT, R181, -126, PT ;  /* 0xc2fc0000b500780b */ /* 0x000fe20003fce000 */
[----:B------:R-:W-:Y:S01]  /*d400*/  FADD R37, R34, R37 ;  /* 0x0000002522257221 */ /* 0x000fe20000000000 */
[----:B------:R-:W-:Y:S01]  /*d410*/  VIADD R34, R28, 0x940 ;  /* 0x000009401c227836 */ /* 0x000fe20000000000 */
[----:B------:R-:W-:Y:S01]  /*d420*/  HGMMA.64x32x16.F32 R152, R24, gdesc[UR4].tnspB, R152, gsb0 ;  /* 0x4060000418987df0 */ /* 0x000fe20008000898 */
[----:B------:R-:W-:Y:S01]  /*d430*/  FADD R36, R36, R35 ;  /* 0x0000002324247221 */ /* 0x000fe20000000000 */
[----:B------:R-:W-:Y:S01]  /*d440*/  MOV R35, 0x80000020 ;  /* 0x8000002000237802 */ /* 0x000fe20000000f00 */
[----:B------:R-:W-:Y:S01]  /*d450*/  FADD R30, R37, R30 ;  /* 0x0000001e251e7221 */ /* 0x000fe20000000000 */
[----:B-1----:R-:W-:Y:S01]  /*d460*/  @!P3 FMUL R39, R39, R39 ;  /* 0x000000272727b220 */ /* 0x002fe20000400000 */
[----:B------:R-:W-:-:S03]  /*d470*/  FSETP.GEU.AND P3, PT, R70, -126, PT ;  /* 0xc2fc00004600780b */ /* 0x000fc60003f6e000 */
[----:B------:R-:W-:Y:S02]  /*d480*/  @!P5 FMUL R182, R182, 0.5 ;  /* 0x3f000000b6b6d820 */ /* 0x000fe40000400000 */
[----:B------:R-:W-:-:S04]  /*d490*/  @!P6 FMUL R181, R181, 0.5 ;  /* 0x3f000000b5b5e820 */ /* 0x000fc80000400000 */
[----:B------:R-:W1:Y:S04]  /*d4a0*/  MUFU.EX2 R182, R182 ;  /* 0x000000b600b67308 */ /* 0x000e680000000800 */
[----:B------:R-:W-:-:S04]  /*d4b0*/  @!P3 FMUL R70, R70, 0.5 ;  /* 0x3f0000004646b820 */ /* 0x000fc80000400000 */
[----:B------:R-:W2:Y:S08]  /*d4c0*/  MUFU.EX2 R181, R181 ;  /* 0x000000b500b57308 */ /* 0x000eb00000000800 */
[----:B------:R-:W3:Y:S01]  /*d4d0*/  MUFU.EX2 R70, R70 ;  /* 0x0000004600467308 */ /* 0x000ee20000000800 */
[----:B-1----:R-:W-:Y:S01]  /*d4e0*/  @!P5 FMUL R182, R182, R182 ;  /* 0x000000b6b6b6d220 */ /* 0x002fe20000400000 */
[----:B------:R-:W-:Y:S01]  /*d4f0*/  FSETP.GEU.AND P5, PT, R80, -126, PT ;  /* 0xc2fc00005000780b */ /* 0x000fe20003fae000 */
[----:B--2---:R-:W-:Y:S01]  /*d500*/  @!P6 FMUL R181, R181, R181 ;  /* 0x000000b5b5b5e220 */ /* 0x004fe20000400000 */
[----:B------:R-:W-:-:S11]  /*d510*/  FSETP.GEU.AND P6, PT, R81, -126, PT ;  /* 0xc2fc00005100780b */ /* 0x000fd60003fce000 */
[----:B------:R-:W-:Y:S01]  /*d520*/  @!P5 FMUL R80, R80, 0.5 ;  /* 0x3f0000005050d820 */ /* 0x000fe20000400000 */
[----:B---3--:R-:W-:Y:S01]  /*d530*/  @!P3 FMUL R70, R70, R70 ;  /* 0x000000464646b220 */ /* 0x008fe20000400000 */
[C---:B------:R-:W-:Y:S01]  /*d540*/  FSETP.GEU.AND P3, PT, R74.reuse, -126, PT ;  /* 0xc2fc00004a00780b */ /* 0x040fe20003f6e000 */
[----:B------:R-:W-:Y:S02]  /*d550*/  WARPGROUP.DEPBAR.LE gsb0, 0x0 ;  /* 0x00008000000079c5 */ /* 0x000fe40000010000 */
[----:B------:R-:W-:Y:S01]  /*d560*/  WARPGROUP.ARRIVE ;  /* 0x00000000000079c5 */ /* 0x000fe20000000000 */
[----:B------:R-:W-:Y:S01]  /*d570*/  @!P6 FMUL R81, R81, 0.5 ;  /* 0x3f0000005151e820 */ /* 0x000fe20000400000 */
[----:B------:R-:W1:Y:S04]  /*d580*/  MUFU.EX2 R80, R80 ;  /* 0x0000005000507308 */ /* 0x000e680000000800 */
[----:B------:R-:W-:Y:S04]  /*d590*/  HGMMA.64x32x16.F32 R136, R24, gdesc[UR8].tnspB, R136, gsb0 ;  /* 0x4060000818887df0 */ /* 0x000fe80008000888 */
[----:B------:R-:W-:Y:S01]  /*d5a0*/  @!P3 FMUL R74, R74, 0.5 ;  /* 0x3f0000004a4ab820 */ /* 0x000fe20000400000 */
        /* <DEDUP_REMOVED lines=10> */
[----:B------:R-:W-:-:S07]  /*d650*/  @!P6 FMUL R76, R76, 0.5 ;  /* 0x3f0000004c4ce820 */ /* 0x000fce0000400000 */
[----:B------:R-:W2:Y:S01]  /*d660*/  MUFU.EX2 R76, R76 ;  /* 0x0000004c004c7308 */ /* 0x000ea20000000800 */
[----:B------:R-:W-:Y:S01]  /*d670*/  @!P3 FMUL R78, R78, 0.5 ;  /* 0x3f0000004e4eb820 */ /* 0x000fe20000400000 */
[----:B------:R-:W-:Y:S02]  /*d680*/  WARPGROUP.DEPBAR.LE gsb0, 0x0 ;  /* 0x00008000000079c5 */ /* 0x000fe40000010000 */
[----:B------:R-:W-:Y:S01]  /*d690*/  WARPGROUP.ARRIVE ;  /* 0x00000000000079c5 */ /* 0x000fe20000000000 */
[----:B-1----:R-:W-:Y:S01]  /*d6a0*/  @!P5 FMUL R85, R85, R85 ;  /* 0x000000555555d220 */ /* 0x002fe20000400000 */
[----:B------:R-:W-:-:S04]  /*d6b0*/  FSETP.GEU.AND P5, PT, R77, -126, PT ;  /* 0xc2fc00004d00780b */ /* 0x000fc80003fae000 */
[----:B------:R-:W-:Y:S01]  /*d6c0*/  HGMMA.64x32x16.F32 R120, R24, gdesc[UR12].tnspB, R120, gsb0 ;  /* 0x4060000c18787df0 */ /* 0x000fe20008000878 */
[----:B--2---:R-:W-:Y:S01]  /*d6d0*/  @!P6 FMUL R76, R76, R76 ;  /* 0x0000004c4c4ce220 */ /* 0x004fe20000400000 */
[----:B------:R-:W-:-:S07]  /*d6e0*/  FSETP.GEU.AND P6, PT, R84, -126, PT ;  /* 0xc2fc00005400780b */ /* 0x000fce0003fce000 */
[----:B------:R-:W-:-:S06]  /*d6f0*/  @!P5 FMUL R77, R77, 0.5 ;  /* 0x3f0000004d4dd820 */ /* 0x000fcc0000400000 */
[----:B------:R-:W-:-:S06]  /*d700*/  @!P6 FMUL R84, R84, 0.5 ;  /* 0x3f0000005454e820 */ /* 0x000fcc0000400000 */
[----:B------:R-:W1:Y:S02]  /*d710*/  MUFU.EX2 R84, R84 ;  /* 0x0000005400547308 */ /* 0x000e640000000800 */
[----:B-1----:R-:W-:Y:S01]  /*d720*/  @!P6 FMUL R84, R84, R84 ;  /* 0x000000545454e220 */ /* 0x002fe20000400000 */
[----:B------:R-:W-:Y:S01]  /*d730*/  FSETP.GEU.AND P6, PT, R69, -126, PT ;  /* 0xc2fc00004500780b */ /* 0x000fe20003fce000 */
[----:B------:R-:W-:Y:S02]  /*d740*/  WARPGROUP.DEPBAR.LE gsb0, 0x0 ;  /* 0x00008000000079c5 */ /* 0x000fe40000010000 */
[----:B------:R-:W-:-:S10]  /*d750*/  WARPGROUP.ARRIVE ;  /* 0x00000000000079c5 */ /* 0x000fd40000000000 */
[----:B------:R-:W-:Y:S01]  /*d760*/  @!P6 FMUL R69, R69, 0.5 ;  /* 0x3f0000004545e820 */ /* 0x000fe20000400000 */
[----:B------:R-:W-:Y:S05]  /*d770*/  HGMMA.64x32x16.F32 R104, R24, gdesc[UR16].tnspB, R104, gsb0 ;  /* 0x4060001018687df0 */ /* 0x000fea0008000868 */
[----:B------:R-:W1:Y:S02]  /*d780*/  MUFU.EX2 R69, R69 ;  /* 0x0000004500457308 */ /* 0x000e640000000800 */
[----:B-1----:R-:W-:Y:S01]  /*d790*/  @!P6 FMUL R69, R69, R69 ;  /* 0x000000454545e220 */ /* 0x002fe20000400000 */
[----:B------:R-:W-:-:S13]  /*d7a0*/  FSETP.GEU.AND P6, PT, R64, -126, PT ;  /* 0xc2fc00004000780b */ /* 0x000fda0003fce000 */
[----:B------:R-:W-:-:S06]  /*d7b0*/  @!P6 FMUL R64, R64, 0.5 ;  /* 0x3f0000004040e820 */ /* 0x000fcc0000400000 */
[----:B------:R-:W1:Y:S01]  /*d7c0*/  MUFU.EX2 R64, R64 ;  /* 0x0000004000407308 */ /* 0x000e620000000800 */
[----:B------:R-:W-:Y:S02]  /*d7d0*/  WARPGROUP.DEPBAR.LE gsb0, 0x0 ;  /* 0x00008000000079c5 */ /* 0x000fe40000010000 */
[----:B------:R-:W-:Y:S01]  /*d7e0*/  WARPGROUP.ARRIVE ;  /* 0x00000000000079c5 */ /* 0x000fe20000000000 */
[----:B-1----:R-:W-:-:S05]  /*d7f0*/  @!P6 FMUL R64, R64, R64 ;  /* 0x000000404040e220 */ /* 0x002fca0000400000 */
[----:B------:R-:W-:Y:S03]  /*d800*/  HGMMA.64x32x16.F32 R88, R24, gdesc[UR24].tnspB, R88, gsb0 ;  /* 0x4060001818587df0 */ /* 0x000fe60008000858 */
[----:B------:R-:W-:Y:S02]  /*d810*/  WARPGROUP.DEPBAR.LE gsb0, 0x0 ;  /* 0x00008000000079c5 */ /* 0x000fe40000010000 */
[----:B------:R-:W-:Y:S01]  /*d820*/  IMAD.MOV.U32 R27, RZ, RZ, -0x7fffffe0 ;  /* 0x80000020ff1b7424 */ /* 0x000fe200078e00ff */
[C---:B------:R-:W-:Y:S01]  /*d830*/  IADD3 R24, R28.reuse, 0x280, RZ ;  /* 0x000002801c187810 */ /* 0x040fe20007ffe0ff */
[----:B------:R-:W-:Y:S02]  /*d840*/  VIADD R26, R28, 0x80 ;  /* 0x000000801c1a7836 */ /* 0x000fe40000000000 */
[----:B------:R-:W-:Y:S01]  /*d850*/  IMAD.MOV.U32 R25, RZ, RZ, -0x7fffffe0 ;  /* 0x80000020ff197424 */ /* 0x000fe200078e00ff */
[----:B------:R-:W-:Y:S01]  /*d860*/  R2UR UR7, R27 ;  /* 0x000000001b0772ca */ /* 0x000fe200000e0000 */
[----:B------:R-:W-:Y:S01]  /*d870*/  IMAD.MOV.U32 R27, RZ, RZ, -0x7fffffe0 ;  /* 0x80000020ff1b7424 */ /* 0x000fe200078e00ff */
[----:B------:R-:W-:-:S02]  /*d880*/  R2UR UR6, R26 ;  /* 0x000000001a0672ca */ /* 0x000fc400000e0000 */
[----:B------:R-:W-:Y:S02]  /*d890*/  IADD3 R26, R28, 0x480, RZ ;  /* 0x000004801c1a7810 */ /* 0x000fe40007ffe0ff */
[----:B------:R-:W-:Y:S01]  /*d8a0*/  R2UR UR11, R25 ;  /* 0x00000000190b72ca */ /* 0x000fe200000e0000 */
[----:B------:R-:W-:Y:S01]  /*d8b0*/  IMAD.MOV.U32 R25, RZ, RZ, -0x7fffffe0 ;  /* 0x80000020ff197424 */ /* 0x000fe200078e00ff */
[----:B------:R-:W-:Y:S02]  /*d8c0*/  R2UR UR10, R24 ;  /* 0x00000000180a72ca */ /* 0x000fe400000e0000 */
[----:B------:R-:W-:Y:S02]  /*d8d0*/  R2UR UR14, R26 ;  /* 0x000000001a0e72ca */ /* 0x000fe400000e0000 */
[----:B------:R-:W-:Y:S02]  /*d8e0*/  R2UR UR15, R27 ;  /* 0x000000001b0f72ca */ /* 0x000fe400000e0000 */
[----:B------:R-:W-:-:S02]  /*d8f0*/  IADD3 R24, R28, 0x680, RZ ;  /* 0x000006801c187810 */ /* 0x000fc40007ffe0ff */
[----:B------:R-:W-:Y:S02]  /*d900*/  IADD3 R26, R28, 0x880, RZ ;  /* 0x000008801c1a7810 */ /* 0x000fe40007ffe0ff */
[----:B------:R-:W-:Y:S02]  /*d910*/  MOV R27, 0x80000020 ;  /* 0x80000020001b7802 */ /* 0x000fe40000000f00 */
[----:B------:R-:W-:Y:S02]  /*d920*/  R2UR UR18, R24 ;  /* 0x00000000181272ca */ /* 0x000fe400000e0000 */
[----:B------:R-:W-:Y:S02]  /*d930*/  R2UR UR19, R25 ;  /* 0x00000000191372ca */ /* 0x000fe400000e0000 */
[----:B------:R-:W-:Y:S02]  /*d940*/  R2UR UR26, R26 ;  /* 0x000000001a1a72ca */ /* 0x000fe400000e0000 */
[----:B------:R-:W-:-:S02]  /*d950*/  R2UR UR27, R27 ;  /* 0x000000001b1b72ca */ /* 0x000fc400000e0000 */
        /* <DEDUP_REMOVED lines=8> */
[----:B------:R-:W-:Y:S01]  /*d9e0*/  FADD R44, R29, R44 ;  /* 0x0000002c1d2c7221 */ /* 0x000fe20000000000 */
[----:B------:R-:W-:Y:S01]  /*d9f0*/  MOV R29, 0x80000020 ;  /* 0x80000020001d7802 */ /* 0x000fe20000000f00 */
[----:B------:R-:W-:Y:S01]  /*da00*/  WARPGROUP.ARRIVE ;  /* 0x00000000000079c5 */ /* 0x000fe20000000000 */
[----:B------:R-:W-:Y:S01]  /*da10*/  FADD R65, R56, R65 ;  /* 0x0000004138417221 */ /* 0x000fe20000000000 */
[----:B------:R-:W-:-:S03]  /*da20*/  FADD R57, R44, R57 ;  /* 0x000000392c397221 */ /* 0x000fc60000000000 */
[----:B------:R-:W-:Y:S01]  /*da30*/  FADD R68, R65, R68 ;  /* 0x0000004441447221 */ /* 0x000fe20000000000 */
[----:B------:R-:W-:Y:S01]  /*da40*/  HGMMA.64x32x16.F32 R152, R24, gdesc[UR4].tnspB, R152, gsb0 ;  /* 0x4060000418987df0 */ /* 0x000fe20008000898 */
[----:B------:R-:W-:Y:S01]  /*da50*/  FADD R60, R57, R60 ;  /* 0x0000003c393c7221 */ /* 0x000fe20000000000 */
[----:B-1----:R-:W-:Y:S01]  /*da60*/  @!P5 FMUL R30, R30, R30 ;  /* 0x0000001e1e1ed220 */ /* 0x002fe20000400000 */
[----:B------:R-:W-:-:S13]  /*da70*/  FSETP.GEU.AND P5, PT, R72, -126, PT ;  /* 0xc2fc00004800780b */ /* 0x000fda0003fae000 */
[----:B------:R-:W-:-:S06]  /*da80*/  @!P5 FMUL R72, R72, 0.5 ;  /* 0x3f0000004848d820 */ /* 0x000fcc0000400000 */
[----:B------:R-:W1:Y:S02]  /*da90*/  MUFU.EX2 R72, R72 ;  /* 0x0000004800487308 */ /* 0x000e640000000800 */
[----:B-1----:R-:W-:Y:S01]  /*daa0*/  @!P5 FMUL R72, R72, R72 ;  /* 0x000000484848d220 */ /* 0x002fe20000400000 */
[----:B------:R-:W-:Y:S01]  /*dab0*/  FSETP.GEU.AND P5, PT, R61, -126, PT ;  /* 0xc2fc00003d00780b */ /* 0x000fe20003fae000 */
[----:B------:R-:W-:Y:S02]  /*dac0*/  WARPGROUP.DEPBAR.LE gsb0, 0x0 ;  /* 0x00008000000079c5 */ /* 0x000fe40000010000 */
[----:B------:R-:W-:-:S10]  /*dad0*/  WARPGROUP.ARRIVE ;  /* 0x00000000000079c5 */ /* 0x000fd40000000000 */
[----:B------:R-:W-:Y:S01]  /*dae0*/  @!P5 FMUL R61, R61, 0.5 ;  /* 0x3f0000003d3dd820 */ /* 0x000fe20000400000 */
[----:B------:R-:W-:Y:S03]  /*daf0*/  HGMMA.64x32x16.F32 R136, R24, gdesc[UR8].tnspB, R136, gsb0 ;  /* 0x4060000818887df0 */ /* 0x000fe60008000888 */
[----:B------:R-:W-:Y:S02]  /*db00*/  WARPGROUP.DEPBAR.LE gsb0, 0x0 ;  /* 0x00008000000079c5 */ /* 0x000fe40000010000 */
[----:B------:R-:W-:-:S06]  /*db10*/  WARPGROUP.ARRIVE ;  /* 0x00000000000079c5 */ /* 0x000fcc0000000000 */
[----:B------:R-:W-:Y:S03]  /*db20*/  HGMMA.64x32x16.F32 R120, R24, gdesc[UR12].tnspB, R120, gsb0 ;  /* 0x4060000c18787df0 */ /* 0x000fe60008000878 */
[----:B------:R-:W-:Y:S02]  /*db30*/  WARPGROUP.DEPBAR.LE gsb0, 0x0 ;  /* 0x00008000000079c5 */ /* 0x000fe40000010000 */
[----:B------:R-:W-:-:S06]  /*db40*/  WARPGROUP.ARRIVE ;  /* 0x00000000000079c5 */ /* 0x000fcc0000000000 */
[----:B------:R-:W-:Y:S01]  /*db50*/  HGMMA.64x32x16.F32 R104, R24, gdesc[UR16].tnspB, R104, gsb0 ;  /* 0x4060001018687df0 */ /* 0x000fe20008000868 */
[----:B------:R-:W-:Y:S02]  /*db60*/  R2UR UR18, R40 ;  /* 0x00000000281272ca */ /* 0x000fe400000e0000 */
[----:B------:R-:W-:Y:S01]  /*db70*/  R2UR UR19, R41 ;  /* 0x00000000291372ca */ /* 0x000fe200000e0000 */
[----:B------:R-:W1:Y:S08]  /*db80*/  MUFU.EX2 R40, R67 ;  /* 0x0000004300287308 */ /* 0x000e700000000800 */
[----:B------:R-:W2:Y:S01]  /*db90*/  MUFU.EX2 R41, R78 ;  /* 0x0000004e00297308 */ /* 0x000ea20000000800 */
[----:B-1----:R-:W-:Y:S01]  /*dba0*/  @!P4 FMUL R40, R40, R40 ;  /* 0x000000282828c220 */ /* 0x002fe20000400000 */
[----:B------:R-:W-:Y:S01]  /*dbb0*/  FSETP.GEU.AND P4, PT, R71, -126, PT ;  /* 0xc2fc00004700780b */ /* 0x000fe20003f8e000 */
[----:B--2---:R-:W-:Y:S01]  /*dbc0*/  @!P3 FMUL R41, R41, R41 ;  /* 0x000000292929b220 */ /* 0x004fe20000400000 */
[----:B------:R-:W-:-:S11]  /*dbd0*/  FSETP.GEU.AND P3, PT, R82, -126, PT ;  /* 0xc2fc00005200780b */ /* 0x000fd60003f6e000 */
[----:B------:R-:W-:-:S06]  /*dbe0*/  @!P4 FMUL R71, R71, 0.5 ;  /* 0x3f0000004747c820 */ /* 0x000fcc0000400000 */
[----:B------:R-:W1:Y:S01]  /*dbf0*/  MUFU.EX2 R71, R71 ;  /* 0x0000004700477308 */ /* 0x000e620000000800 */
[----:B------:R-:W-:-:S07]  /*dc00*/  @!P3 FMUL R82, R82, 0.5 ;  /* 0x3f0000005252b820 */ /* 0x000fce0000400000 */
[----:B------:R-:W2:Y:S01]  /*dc10*/  MUFU.EX2 R43, R82 ;  /* 0x00000052002b7308 */ /* 0x000ea20000000800 */
[----:B------:R-:W-:Y:S02]  /*dc20*/  WARPGROUP.DEPBAR.LE gsb0, 0x0 ;  /* 0x00008000000079c5 */ /* 0x000fe40000010000 */
[----:B------:R-:W-:-:S06]  /*dc30*/  WARPGROUP.ARRIVE ;  /* 0x00000000000079c5 */ /* 0x000fcc0000000000 */
[----:B------:R-:W-:Y:S01]  /*dc40*/  HGMMA.64x32x16.F32 R88, R24, gdesc[UR24].tnspB, R88, gsb0 ;  /* 0x4060001818587df0 */ /* 0x000fe20008000858 */
[----:B-1----:R-:W-:Y:S01]  /*dc50*/  @!P4 FMUL R71, R71, R71 ;  /* 0x000000474747c220 */ /* 0x002fe20000400000 */
[----:B------:R-:W-:Y:S01]  /*dc60*/  FSETP.GEU.AND P4, PT, R75, -126, PT ;  /* 0xc2fc00004b00780b */ /* 0x000fe20003f8e000 */
[----:B--2---:R-:W-:Y:S01]  /*dc70*/  @!P3 FMUL R43, R43, R43 ;  /* 0x0000002b2b2bb220 */ /* 0x004fe20000400000 */
[----:B------:R-:W-:-:S11]  /*dc80*/  FSETP.GEU.AND P3, PT, R86, -126, PT ;  /* 0xc2fc00005600780b */ /* 0x000fd60003f6e000 */
[----:B------:R-:W-:-:S06]  /*dc90*/  @!P4 FMUL R75, R75, 0.5 ;  /* 0x3f0000004b4bc820 */ /* 0x000fcc0000400000 */
[----:B------:R-:W1:Y:S01]  /*dca0*/  MUFU.EX2 R75, R75 ;  /* 0x0000004b004b7308 */ /* 0x000e620000000800 */
[----:B------:R-:W-:Y:S01]  /*dcb0*/  @!P3 FMUL R86, R86, 0.5 ;  /* 0x3f0000005656b820 */ /* 0x000fe20000400000 */
[----:B-1----:R-:W-:Y:S01]  /*dcc0*/  @!P4 FMUL R75, R75, R75 ;  /* 0x0000004b4b4bc220 */ /* 0x002fe20000400000 */
[----:B------:R-:W-:Y:S01]  /*dcd0*/  FSETP.GEU.AND P4, PT, R79, -126, PT ;  /* 0xc2fc00004f00780b */ /* 0x000fe20003f8e000 */
[----:B------:R-:W-:Y:S02]  /*dce0*/  WARPGROUP.DEPBAR.LE gsb0, 0x0 ;  /* 0x00008000000079c5 */ /* 0x000fe40000010000 */
[C---:B------:R-:W-:Y:S01]  /*dcf0*/  VIADD R24, R28.reuse, 0xc0 ;  /* 0x000000c01c187836 */ /* 0x040fe20000000000 */
[----:B------:R-:W-:Y:S01]  /*dd00*/  IADD3 R26, R28, 0x2c0, RZ ;  /* 0x000002c01c1a7810 */ /* 0x000fe20007ffe0ff */
[----:B------:R-:W-:Y:S01]  /*dd10*/  IMAD.MOV.U32 R25, RZ, RZ, -0x7fffffe0 ;  /* 0x80000020ff197424 */ /* 0x000fe200078e00ff */
[----:B------:R-:W-:-:S07]  /*dd20*/  MOV R27, 0x80000020 ;  /* 0x80000020001b7802 */ /* 0x000fce0000000f00 */
[----:B------:R-:W-:Y:S01]  /*dd30*/  @!P4 FMUL R79, R79, 0.5 ;  /* 0x3f0000004f4fc820 */ /* 0x000fe20000400000 */
[----:B------:R-:W-:Y:S01]  /*dd40*/  R2UR UR6, R24 ;  /* 0x00000000180672ca */ /* 0x000fe200000e0000 */
[----:B------:R-:W-:Y:S01]  /*dd50*/  VIADD R24, R28, 0x8c0 ;  /* 0x000008c01c187836 */ /* 0x000fe20000000000 */
[----:B------:R-:W-:Y:S01]  /*dd60*/  R2UR UR10, R26 ;  /* 0x000000001a0a72ca */ /* 0x000fe200000e0000 */
[----:B------:R-:W-:Y:S01]  /*dd70*/  VIADD R26, R28, 0x4c0 ;  /* 0x000004c01c1a7836 */ /* 0x000fe20000000000 */
[----:B------:R-:W-:Y:S01]  /*dd80*/  R2UR UR7, R25 ;  /* 0x00000000190772ca */ /* 0x000fe200000e0000 */
[----:B------:R-:W1:Y:S01]  /*dd90*/  MUFU.EX2 R79, R79 ;  /* 0x0000004f004f7308 */ /* 0x000e620000000800 */
[----:B------:R-:W-:Y:S02]  /*dda0*/  R2UR UR11, R27 ;  /* 0x000000001b0b72ca */ /* 0x000fe400000e0000 */
[----:B------:R-:W-:Y:S02]  /*ddb0*/  MOV R27, 0x80000020 ;  /* 0x80000020001b7802 */ /* 0x000fe40000000f00 */
[----:B------:R-:W-:-:S02]  /*ddc0*/  MOV R25, 0x80000020 ;  /* 0x8000002000197802 */ /* 0x000fc40000000f00 */
[----:B------:R-:W-:Y:S02]  /*ddd0*/  R2UR UR14, R26 ;  /* 0x000000001a0e72ca */ /* 0x000fe400000e0000 */
[----:B------:R-:W-:Y:S02]  /*dde0*/  R2UR UR15, R27 ;  /* 0x000000001b0f72ca */ /* 0x000fe400000e0000 */
[----:B------:R-:W-:Y:S02]  /*ddf0*/  R2UR UR26, R24 ;  /* 0x00000000181a72ca */ /* 0x000fe400000e0000 */
[----:B------:R-:W-:Y:S02]  /*de00*/  R2UR UR27, R25 ;  /* 0x00000000191b72ca */ /* 0x000fe400000e0000 */
[----:B------:R-:W-:Y:S01]  /*de10*/  F2FP.F16.F32.PACK_AB R24, R180, R73 ;  /* 0x00000049b418723e */ /* 0x000fe200000000ff */
[----:B------:R-:W-:Y:S01]  /*de20*/  FADD R73, R60, R73 ;  /* 0x000000493c497221 */ /* 0x000fe20000000000 */
[----:B------:R-:W-:Y:S01]  /*de30*/  F2FP.F16.F32.PACK_AB R25, R54, R51 ;  /* 0x000000333619723e */ /* 0x000fe200000000ff */
[----:B-1----:R-:W-:Y:S01]  /*de40*/  @!P4 FMUL R79, R79, R79 ;  /* 0x0000004f4f4fc220 */ /* 0x002fe20000400000 */
[----:B------:R-:W-:Y:S01]  /*de50*/  F2FP.F16.F32.PACK_AB R26, R58, R55 ;  /* 0x000000373a1a723e */ /* 0x000fe200000000ff */
[----:B------:R-:W-:Y:S01]  /*de60*/  FADD R51, R68, R51 ;  /* 0x0000003344337221 */ /* 0x000fe20000000000 */
[----:B------:R-:W-:Y:S01]  /*de70*/  F2FP.F16.F32.PACK_AB R27, R62, R59 ;  /* 0x0000003b3e1b723e */ /* 0x000fe200000000ff */
[----:B------:R-:W-:Y:S01]  /*de80*/  FADD R180, R73, R180 ;  /* 0x000000b449b47221 */ /* 0x000fe20000000000 */
[----:B------:R-:W-:Y:S01]  /*de90*/  FSETP.GEU.AND P4, PT, R83, -126, PT ;  /* 0xc2fc00005300780b */ /* 0x000fe20003f8e000 */
[----:B------:R-:W-:Y:S01]  /*dea0*/  FADD R54, R51, R54 ;  /* 0x0000003633367221 */ /* 0x000fe20000000000 */
[----:B------:R-:W-:Y:S01]  /*deb0*/  WARPGROUP.ARRIVE ;  /* 0x00000000000079c5 */ /* 0x000fe20000000000 */
[----:B------:R-:W-:-:S02]  /*dec0*/  FADD R55, R180, R55 ;  /* 0x00000037b4377221 */ /* 0x000fc40000000000 */
[----:B------:R-:W-:Y:S02]  /*ded0*/  FADD R59, R54, R59 ;  /* 0x0000003b363b7221 */ /* 0x000fe40000000000 */
[----:B------:R-:W-:Y:S01]  /*dee0*/  FADD R55, R55, R58 ;  /* 0x0000003a37377221 */ /* 0x000fe20000000000 */
[----:B------:R-:W-:Y:S01]  /*def0*/  HGMMA.64x32x16.F32 R152, R24, gdesc[UR4].tnspB, R152, gsb0 ;  /* 0x4060000418987df0 */ /* 0x000fe20008000898 */
[----:B------:R-:W-:-:S04]  /*df00*/  FADD R62, R59, R62 ;  /* 0x0000003e3b3e7221 */ /* 0x000fc80000000000 */
[----:B------:R-:W-:-:S06]  /*df10*/  @!P4 FMUL R83, R83, 0.5 ;  /* 0x3f0000005353c820 */ /* 0x000fcc0000400000 */
[----:B------:R-:W1:Y:S02]  /*df20*/  MUFU.EX2 R83, R83 ;  /* 0x0000005300537308 */ /* 0x000e640000000800 */
[----:B-1----:R-:W-:Y:S01]  /*df30*/  @!P4 FMUL R83, R83, R83 ;  /* 0x000000535353c220 */ /* 0x002fe20000400000 */
[----:B------:R-:W-:-:S13]  /*df40*/  FSETP.GEU.AND P4, PT, R87, -126, PT ;  /* 0xc2fc00005700780b */ /* 0x000fda0003f8e000 */
[----:B------:R-:W-:Y:S01]  /*df50*/  @!P4 FMUL R87, R87, 0.5 ;  /* 0x3f0000005757c820 */ /* 0x000fe20000400000 */
[----:B------:R-:W-:Y:S02]  /*df60*/  WARPGROUP.DEPBAR.LE gsb0, 0x0 ;  /* 0x00008000000079c5 */ /* 0x000fe40000010000 */
[----:B------:R-:W-:-:S06]  /*df70*/  WARPGROUP.ARRIVE ;  /* 0x00000000000079c5 */ /* 0x000fcc0000000000 */
[----:B------:R-:W-:Y:S03]  /*df80*/  HGMMA.64x32x16.F32 R136, R24, gdesc[UR8].tnspB, R136, gsb0 ;  /* 0x4060000818887df0 */ /* 0x000fe60008000888 */
        /* <DEDUP_REMOVED lines=35> */
[----:B------:R-:W-:Y:S01]  /*e1c0*/  FADD R32, R32, R33 ;  /* 0x0000002120207221 */ /* 0x000fe20000000000 */
[----:B------:R-:W-:Y:S01]  /*e1d0*/  F2FP.F16.F32.PACK_AB R27, R38, R53 ;  /* 0x00000035261b723e */ /* 0x000fe200000000ff */
[----:B------:R-:W-:Y:S01]  /*e1e0*/  FADD R46, R17, R46 ;  /* 0x0000002e112e7221 */ /* 0x000fe20000000000 */
[----:B------:R-:W-:Y:S01]  /*e1f0*/  IMAD.MOV.U32 R33, RZ, RZ, -0x7fffffe0 ;  /* 0x80000020ff217424 */ /* 0x000fe200078e00ff */
[----:B------:R-:W1:Y:S01]  /*e200*/  MUFU.EX2 R17, R87 ;  /* 0x0000005700117308 */ /* 0x000e620000000800 */
[----:B------:R-:W-:Y:S01]  /*e210*/  WARPGROUP.ARRIVE ;  /* 0x00000000000079c5 */ /* 0x000fe20000000000 */
[----:B------:R-:W-:Y:S01]  /*e220*/  FADD R49, R32, R49 ;  /* 0x0000003120317221 */ /* 0x000fe20000000000 */
[----:B------:R-:W-:-:S02]  /*e230*/  VIADD R32, R28, 0x7c0 ;  /* 0x000007c01c207836 */ /* 0x000fc40000000000 */
[----:B------:R-:W-:Y:S01]  /*e240*/  FADD R53, R46, R53 ;  /* 0x000000352e357221 */ /* 0x000fe20000000000 */
[----:B------:R-:W-:Y:S01]  /*e250*/  FADD R49, R49, R48 ;  /* 0x0000003031317221 */ /* 0x000fe20000000000 */
[----:B------:R-:W-:Y:S02]  /*e260*/  HGMMA.64x32x16.F32 R152, R24, gdesc[UR4].tnspB, R152, gsb0 ;  /* 0x4060000418987df0 */ /* 0x000fe40008000898 */
[----:B------:R-:W-:Y:S01]  /*e270*/  FADD R38, R53, R38 ;  /* 0x0000002635267221 */ /* 0x000fe20000000000 */
[----:B-1----:R-:W-:Y:S01]  /*e280*/  @!P4 FMUL R17, R17, R17 ;  /* 0x000000111111c220 */ /* 0x002fe20000400000 */
        /* <DEDUP_REMOVED lines=11> */
[----:B------:R-:W-:Y:S01]  /*e340*/  HGMMA.64x32x16.F32 R88, R24, gdesc[UR24].tnspB, R88, gsb0 ;  /* 0x4060001818587df0 */ /* 0x000fe20008000858 */
[----:B------:R-:W-:Y:S01]  /*e350*/  R2UR UR26, R34 ;  /* 0x00000000221a72ca */ /* 0x000fe200000e0000 */
[C---:B------:R-:W-:Y:S01]  /*e360*/  VIADD R34, R28.reuse, 0x980 ;  /* 0x000009801c227836 */ /* 0x040fe20000000000 */
[----:B------:R-:W-:Y:S02]  /*e370*/  R2UR UR27, R35 ;  /* 0x00000000231b72ca */ /* 0x000fe400000e0000 */
[----:B------:R-:W-:Y:S01]  /*e380*/  MOV R35, 0x80000020 ;  /* 0x8000002000237802 */ /* 0x000fe20000000f00 */
[----:B------:R-:W-:Y:S02]  /*e390*/  WARPGROUP.DEPBAR.LE gsb0, 0x0 ;  /* 0x00008000000079c5 */ /* 0x000fe40000010000 */
[C---:B------:R-:W-:Y:S01]  /*e3a0*/  VIADD R24, R28.reuse, 0x140 ;  /* 0x000001401c187836 */ /* 0x040fe20000000000 */
[----:B------:R-:W-:Y:S01]  /*e3b0*/  MOV R27, 0x80000020 ;  /* 0x80000020001b7802 */ /* 0x000fe20000000f00 */
[----:B------:R-:W-:Y:S01]  /*e3c0*/  IMAD.MOV.U32 R25, RZ, RZ, -0x7fffffe0 ;  /* 0x80000020ff197424 */ /* 0x000fe200078e00ff */
[----:B------:R-:W-:-:S02]  /*e3d0*/  IADD3 R26, R28, 0x340, RZ ;  /* 0x000003401c1a7810 */ /* 0x000fc40007ffe0ff */
[----:B------:R-:W-:Y:S01]  /*e3e0*/  R2UR UR6, R24 ;  /* 0x00000000180672ca */ /* 0x000fe200000e0000 */
[----:B------:R-:W-:Y:S01]  /*e3f0*/  VIADD R24, R28, 0x540 ;  /* 0x000005401c187836 */ /* 0x000fe20000000000 */
[----:B------:R-:W-:Y:S01]  /*e400*/  R2UR UR11, R27 ;  /* 0x000000001b0b72ca */ /* 0x000fe200000e0000 */
[----:B------:R-:W-:Y:S01]  /*e410*/  IMAD.MOV.U32 R27, RZ, RZ, -0x7fffffe0 ;  /* 0x80000020ff1b7424 */ /* 0x000fe200078e00ff */
[----:B------:R-:W-:Y:S02]  /*e420*/  R2UR UR7, R25 ;  /* 0x00000000190772ca */ /* 0x000fe400000e0000 */
[----:B------:R-:W-:Y:S02]  /*e430*/  R2UR UR10, R26 ;  /* 0x000000001a0a72ca */ /* 0x000fe400000e0000 */
[----:B------:R-:W-:Y:S02]  /*e440*/  IADD3 R26, R28, 0x740, RZ ;  /* 0x000007401c1a7810 */ /* 0x000fe40007ffe0ff */
        /* <DEDUP_REMOVED lines=18> */
[----:B------:R-:W-:Y:S03]  /*e570*/  HGMMA.64x32x16.F32 R152, R24, gdesc[UR4].tnspB, R152, gsb0 ;  /* 0x4060000418987df0 */ /* 0x000fe60008000898 */
[----:B------:R-:W-:-:S04]  /*e580*/  FADD R70, R70, R37 ;  /* 0x0000002546467221 */ /* 0x000fc80000000000 */
[----:B------:R-:W-:-:S04]  /*e590*/  FADD R70, R70, R75 ;  /* 0x0000004b46467221 */ /* 0x000fc80000000000 */
[----:B------:R-:W-:-:S04]  /*e5a0*/  FADD R70, R70, R41 ;  /* 0x0000002946467221 */ /* 0x000fc80000000000 */
[----:B------:R-:W-:-:S04]  /*e5b0*/  FADD R70, R70, R79 ;  /* 0x0000004f46467221 */ /* 0x000fc80000000000 */
[----:B------:R-:W-:-:S04]  /*e5c0*/  FADD R70, R70, R43 ;  /* 0x0000002b46467221 */ /* 0x000fc80000000000 */
[----:B------:R-:W-:Y:S01]  /*e5d0*/  FADD R70, R70, R83 ;  /* 0x0000005346467221 */ /* 0x000fe20000000000 */
        /* <DEDUP_REMOVED lines=17> */
[----:B--2---:R-:W-:-:S04]  /*e6f0*/  @!P3 FMUL R35, R35, R35 ;  /* 0x000000232323b220 */ /* 0x004fc80000400000 */
[----:B------:R-:W-:Y:S01]  /*e700*/  FADD R70, R70, R35 ;  /* 0x0000002346467221 */ /* 0x000fe20000000000 */
        /* <DEDUP_REMOVED lines=8> */
[----:B------:R-:W-:Y:S02]  /*e790*/  R2UR UR7, R25 ;  /* 0x00000000190772ca */ /* 0x000fe400000e0000 */
[----:B------:R-:W-:Y:S02]  /*e7a0*/  R2UR UR10, R26 ;  /* 0x000000001a0a72ca */ /* 0x000fe400000e0000 */
[C---:B------:R-:W-:Y:S02]  /*e7b0*/  IADD3 R24, R28.reuse, 0x580, RZ ;  /* 0x000005801c187810 */ /* 0x040fe40007ffe0ff */
[----:B------:R-:W-:Y:S02]  /*e7c0*/  IADD3 R26, R28, 0x780, RZ ;  /* 0x000007801c1a7810 */ /* 0x000fe40007ffe0ff */
[----:B------:R-:W-:Y:S02]  /*e7d0*/  MOV R25, 0x80000020 ;  /* 0x8000002000197802 */ /* 0x000fe40000000f00 */
[----:B------:R-:W-:-:S02]  /*e7e0*/  R2UR UR14, R24 ;  /* 0x00000000180e72ca */ /* 0x000fc400000e0000 */
[----:B------:R-:W-:Y:S02]  /*e7f0*/  R2UR UR15, R25 ;  /* 0x00000000190f72ca */ /* 0x000fe400000e0000 */
[----:B------:R-:W-:Y:S02]  /*e800*/  R2UR UR18, R26 ;  /* 0x000000001a1272ca */ /* 0x000fe400000e0000 */
[----:B------:R-:W-:Y:S02]  /*e810*/  R2UR UR19, R27 ;  /* 0x000000001b1372ca */ /* 0x000fe400000e0000 */
[----:B------:R-:W-:Y:S01]  /*e820*/  F2FP.F16.F32.PACK_AB R24, R76, R85 ;  /* 0x000000554c18723e */ /* 0x000fe200000000ff */
[----:B------:R-:W-:Y:S01]  /*e830*/  FADD R85, R80, R85 ;  /* 0x0000005550557221 */ /* 0x000fe20000000000 */
[----:B------:R-:W-:Y:S02]  /*e840*/  F2FP.F16.F32.PACK_AB R25, R75, R37 ;  /* 0x000000254b19723e */ /* 0x000fe400000000ff */
[----:B------:R-:W-:Y:S01]  /*e850*/  F2FP.F16.F32.PACK_AB R26, R84, R30 ;  /* 0x0000001e541a723e */ /* 0x000fe200000000ff */
[----:B------:R-:W-:Y:S01]  /*e860*/  FADD R85, R85, R76 ;  /* 0x0000004c55557221 */ /* 0x000fe20000000000 */
[----:B------:R-:W-:-:S03]  /*e870*/  F2FP.F16.F32.PACK_AB R27, R79, R41 ;  /* 0x000000294f1b723e */ /* 0x000fc600000000ff */
[----:B------:R-:W-:Y:S01]  /*e880*/  FADD R85, R85, R30 ;  /* 0x0000001e55557221 */ /* 0x000fe20000000000 */
[----:B------:R-:W-:-:S03]  /*e890*/  WARPGROUP.ARRIVE ;  /* 0x00000000000079c5 */ /* 0x000fc60000000000 */
[----:B------:R-:W-:-:S03]  /*e8a0*/  FADD R85, R85, R84 ;  /* 0x0000005455557221 */ /* 0x000fc60000000000 */
[----:B------:R-:W-:Y:S01]  /*e8b0*/  HGMMA.64x32x16.F32 R152, R24, gdesc[UR4].tnspB, R152, gsb0 ;  /* 0x4060000418987df0 */ /* 0x000fe20008000898 */
        /* <DEDUP_REMOVED lines=15> */
[----:B------:R-:W-:Y:S02]  /*e9b0*/  WARPGROUP.DEPBAR.LE gsb0, 0x0 ;  /* 0x00008000000079c5 */ /* 0x000fe40000010000 */
[----:B------:R-:W-:-:S06]  /*e9c0*/  WARPGROUP.ARRIVE ;  /* 0x00000000000079c5 */ /* 0x000fcc0000000000 */
[----:B------:R-:W-:Y:S01]  /*e9d0*/  HGMMA.64x32x16.F32 R88, R24, gdesc[UR24].tnspB, R88, gsb0 ;  /* 0x4060001818587df0 */ /* 0x000fe20008000858 */
[----:B------:R-:W-:Y:S02]  /*e9e0*/  R2UR UR27, R29 ;  /* 0x000000001d1b72ca */ /* 0x000fe400000e0000 */
[----:B------:R-:W-:Y:S02]  /*e9f0*/  WARPGROUP.DEPBAR.LE gsb0, 0x0 ;  /* 0x00008000000079c5 */ /* 0x000fe40000010000 */
[C---:B------:R-:W-:Y:S01]  /*ea00*/  VIADD R24, R28.reuse, 0x1c0 ;  /* 0x000001c01c187836 */ /* 0x040fe20000000000 */
[----:B------:R-:W-:Y:S01]  /*ea10*/  IADD3 R26, R28, 0x3c0, RZ ;  /* 0x000003c01c1a7810 */ /* 0x000fe20007ffe0ff */
[----:B------:R-:W-:Y:S01]  /*ea20*/  IMAD.MOV.U32 R25, RZ, RZ, -0x7fffffe0 ;  /* 0x80000020ff197424 */ /* 0x000fe200078e00ff */
[----:B------:R-:W-:Y:S02]  /*ea30*/  MOV R27, 0x80000020 ;  /* 0x80000020001b7802 */ /* 0x000fe40000000f00 */
[----:B------:R-:W-:-:S02]  /*ea40*/  R2UR UR6, R24 ;  /* 0x00000000180672ca */ /* 0x000fc400000e0000 */
[----:B------:R-:W-:Y:S02]  /*ea50*/  R2UR UR7, R25 ;  /* 0x00000000190772ca */ /* 0x000fe400000e0000 */
[C---:B------:R-:W-:Y:S01]  /*ea60*/  IADD3 R24, R28.reuse, 0x5c0, RZ ;  /* 0x000005c01c187810 */ /* 0x040fe20007ffe0ff */
[----:B------:R-:W-:Y:S01]  /*ea70*/  VIADD R28, R28, 0x9c0 ;  /* 0x000009c01c1c7836 */ /* 0x000fe20000000000 */
[----:B------:R-:W-:Y:S02]  /*ea80*/  MOV R25, 0x80000020 ;  /* 0x8000002000197802 */ /* 0x000fe40000000f00 */
[----:B------:R-:W-:Y:S02]  /*ea90*/  R2UR UR10, R26 ;  /* 0x000000001a0a72ca */ /* 0x000fe400000e0000 */
[----:B------:R-:W-:Y:S02]  /*eaa0*/  R2UR UR11, R27 ;  /* 0x000000001b0b72ca */ /* 0x000fe400000e0000 */
[----:B------:R-:W-:-:S02]  /*eab0*/  R2UR UR14, R24 ;  /* 0x00000000180e72ca */ /* 0x000fc400000e0000 */
[----:B------:R-:W-:Y:S02]  /*eac0*/  R2UR UR15, R25 ;  /* 0x00000000190f72ca */ /* 0x000fe400000e0000 */
[----:B------:R-:W-:Y:S02]  /*ead0*/  F2FP.F16.F32.PACK_AB R24, R69, R72 ;  /* 0x000000484518723e */ /* 0x000fe400000000ff */
[----:B------:R-:W-:Y:S02]  /*eae0*/  F2FP.F16.F32.PACK_AB R25, R83, R43 ;  /* 0x0000002b5319723e */ /* 0x000fe400000000ff */
[----:B------:R-:W-:Y:S02]  /*eaf0*/  F2FP.F16.F32.PACK_AB R26, R64, R34 ;  /* 0x00000022401a723e */ /* 0x000fe400000000ff */
[----:B------:R-:W-:Y:S01]  /*eb00*/  F2FP.F16.F32.PACK_AB R27, R17, R35 ;  /* 0x00000023111b723e */ /* 0x000fe200000000ff */
[----:B------:R-:W-:Y:S01]  /*eb10*/  FADD R17, R70, R17 ;  /* 0x0000001146117221 */ /* 0x000fe20000000000 */
[----:B------:R-:W-:-:S02]  /*eb20*/  R2UR UR26, R28 ;  /* 0x000000001c1a72ca */ /* 0x000fc400000e0000 */
        /* <DEDUP_REMOVED lines=15> */
[----:B------:R-:W-:-:S05]  /*ec20*/  SEL R27, R7, RZ, P2 ;  /* 0x000000ff071b7207 */ /* 0x000fca0001000000 */
[----:B------:R-:W-:-:S05]  /*ec30*/  IMAD R7, R27, 0x8, R172 ;  /* 0x000000081b077824 */ /* 0x000fca00078e02ac */
[----:B------:R-:W-:-:S04]  /*ec40*/  PRMT R7, RZ, 0x654, R7 ;  /* 0x00000654ff077816 */ /* 0x000fc80000000007 */
[----:B------:R1:W-:Y:S01]  /*ec50*/  SYNCS.ARRIVE.TRANS64.RED.A1T0 RZ, [R7+URZ], RZ ;  /* 0x000000ff07ff79a7 */ /* 0x0003e2000810043f */
[----:B------:R-:W-:Y:S05]  /*ec60*/  @P1 BRA `(.L_x_46) ;  /* 0x00000004000c1947 */ /* 0x000fea0003800000 */
[----:B------:R-:W-:Y:S01]  /*ec70*/  ISETP.LT.OR P1, PT, R8, 0x1, !P0 ;  /* 0x000000010800780c */ /* 0x000fe20004721670 */
[----:B------:R-:W-:-:S12]  /*ec80*/  BSSY B0, `(.L_x_47) ;  /* 0x0000040000007945 */ /* 0x000fd80003800000 */
[----:B------:R-:W-:Y:S05]  /*ec90*/  @P1 BRA `(.L_x_48) ;  /* 0x0000000000f81947 */ /* 0x000fea0003800000 */
[----:B------:R-:W-:Y:S02]  /*eca0*/  ISETP.NE.AND P2, PT, R0, RZ, PT ;  /* 0x000000ff0000720c */ /* 0x000fe40003f45270 */
[----:B-1----:R-:W-:Y:S02]  /*ecb0*/  LEA R7, R5, R2, 0x3 ;  /* 0x0000000205077211 */ /* 0x002fe400078e18ff */
[----:B------:R-:W-:-:S09]  /*ecc0*/  SHF.L.U32 R24, R6, 0x1f, RZ ;  /* 0x0000001f06187819 */ /* 0x000fd200000006ff */
.L_x_49:
        /* <DEDUP_REMOVED lines=10> */
.L_x_50:
        /* <DEDUP_REMOVED lines=16> */
[----:B------:R-:W-:Y:S01]  /*ee70*/  USHF.L.U32 UR51, UR51, 0x7, URZ ;  /* 0x0000000733337899 */ /* 0x000fe2000800063f */
[----:B------:R-:W-:Y:S01]  /*ee80*/  VIADD R9, R9, 0x1 ;  /* 0x0000000109097836 */ /* 0x000fe20000000000 */
        /* <DEDUP_REMOVED lines=31> */
.L_x_48:
[----:B------:R-:W-:Y:S05]  /*f080*/  BSYNC B0 ;  /* 0x0000000000007941 */ /* 0x000fea0003800000 */
.L_x_47:
[----:B------:R-:W-:-:S07]  /*f090*/  IADD3 R8, R8, -0x1, RZ ;  /* 0xffffffff08087810 */ /* 0x000fce0007ffe0ff */
.L_x_46:
[C---:B------:R-:W-:Y:S01]  /*f0a0*/  ISETP.GT.AND P3, PT, R178.reuse, 0x1, PT ;  /* 0x00000001b200780c */ /* 0x040fe20003f64270 */
[----:B------:R-:W-:Y:S01]  /*f0b0*/  VIADD R31, R31, 0x1 ;  /* 0x000000011f1f7836 */ /* 0x000fe20000000000 */
[----:B-1----:R-:W-:Y:S01]  /*f0c0*/  IADD3 R7, R27, 0x1, RZ ;  /* 0x000000011b077810 */ /* 0x002fe20007ffe0ff */
[----:B------:R-:W-:Y:S01]  /*f0d0*/  VIADD R178, R178, 0xffffffff ;  /* 0xffffffffb2b27836 */ /* 0x000fe20000000000 */
[----:B------:R-:W-:Y:S01]  /*f0e0*/  IADD3 R174, R174, 0x80, RZ ;  /* 0x00000080aeae7810 */ /* 0x000fe20007ffe0ff */
[----:B------:R-:W-:Y:S01]  /*f0f0*/  IMAD.MOV.U32 R191, RZ, RZ, R176 ;  /* 0x000000ffffbf7224 */ /* 0x000fe200078e00b0 */
[----:B------:R-:W-:Y:S02]  /*f100*/  ISETP.NE.AND P1, PT, R31, 0x4, PT ;  /* 0x000000041f00780c */ /* 0x000fe40003f25270 */
[----:B------:R-:W-:Y:S02]  /*f110*/  ISETP.NE.AND P2, PT, R7, 0x4, PT ;  /* 0x000000040700780c */ /* 0x000fe40003f45270 */
[----:B------:R-:W-:-:S02]  /*f120*/  SEL R25, RZ, 0x1, P1 ;  /* 0x00000001ff197807 */ /* 0x000fc40000800000 */
[----:B------:R-:W-:Y:S02]  /*f130*/  MOV R189, R177 ;  /* 0x000000b100bd7202 */ /* 0x000fe40000000f00 */
[----:B------:R-:W-:Y:S02]  /*f140*/  LOP3.LUT R4, R4, R25, RZ, 0x3c, !PT ;  /* 0x0000001904047212 */ /* 0x000fe400078e3cff */
[----:B------:R-:W-:Y:S02]  /*f150*/  SEL R175, R31, RZ, P1 ;  /* 0x000000ff1faf7207 */ /* 0x000fe40000800000 */
[----:B------:R-:W-:Y:S01]  /*f160*/  SEL R7, R7, RZ, P2 ;  /* 0x000000ff07077207 */ /* 0x000fe20001000000 */
[----:B------:R-:W-:Y:S06]  /*f170*/  @P3 BRA `(.L_x_51) ;  /* 0xffffffac00c03947 */ /* 0x000fec000383ffff */
.L_x_37:
[----:B------:R-:W-:Y:S05]  /*f180*/  WARPSYNC.ALL ;  /* 0x0000000000007948 */ /* 0x000fea0003800000 */
[----:B------:R-:W3:Y:S01]  /*f190*/  SHFL.BFLY PT, R0, R173, 0x1, 0x1f ;  /* 0x0c201f00ad007f89 */ /* 0x000ee200000e0000 */
[----:B------:R-:W-:Y:S01]  /*f1a0*/  BSSY B0, `(.L_x_52) ;  /* 0x0000023000007945 */ /* 0x000fe20003800000 */
[----:B------:R-:W-:Y:S01]  /*f1b0*/  IMAD.MOV.U32 R7, RZ, RZ, 0x7f800000 ;  /* 0x7f800000ff077424 */ /* 0x000fe200078e00ff */
[----:B------:R-:W-:Y:S01]  /*f1c0*/  MOV R8, 0x3f800000 ;  /* 0x3f80000000087802 */ /* 0x000fe20000000f00 */
[----:B------:R-:W1:Y:S01]  /*f1d0*/  SHFL.BFLY PT, R4, R17, 0x1, 0x1f ;  /* 0x0c201f0011047f89 */ /* 0x000e6200000e0000 */
[----:B------:R-:W-:Y:S01]  /*f1e0*/  MOV R9, 0x7f800000 ;  /* 0x7f80000000097802 */ /* 0x000fe20000000f00 */
[----:B---3--:R-:W-:Y:S01]  /*f1f0*/  FADD R0, R0, R173 ;  /* 0x000000ad00007221 */ /* 0x008fe20000000000 */
[----:B-12---:R-:W-:-:S04]  /*f200*/  FADD R24, R4, R17 ;  /* 0x0000001104187221 */ /* 0x006fc80000000000 */
[----:B------:R-:W1:Y:S01]  /*f210*/  SHFL.BFLY PT, R3, R0, 0x2, 0x1f ;  /* 0x0c401f0000037f89 */ /* 0x000e6200000e0000 */
[----:B------:R-:W-:-:S03]  /*f220*/  IMAD.MOV.U32 R4, RZ, RZ, 0x3f800000 ;  /* 0x3f800000ff047424 */ /* 0x000fc600078e00ff */
[----:B------:R-:W2:Y:S01]  /*f230*/  SHFL.BFLY PT, R25, R24, 0x2, 0x1f ;  /* 0x0c401f0018197f89 */ /* 0x000ea200000e0000 */
[C---:B-1----:R-:W-:Y:S01]  /*f240*/  FSETP.NE.AND P0, PT, R0.reuse, -R3, PT ;  /* 0x800000030000720b */ /* 0x042fe20003f05000 */
[----:B------:R-:W-:Y:S01]  /*f250*/  FADD R3, R0, R3 ;  /* 0x0000000300037221 */ /* 0x000fe20000000000 */
[----:B--2---:R-:W-:-:S11]  /*f260*/  FADD R6, R24, R25 ;  /* 0x0000001918067221 */ /* 0x004fd60000000000 */
[----:B------:R-:W-:Y:S05]  /*f270*/  @!P0 BRA `(.L_x_53) ;  /* 0x0000000000548947 */ /* 0x000fea0003800000 */
[----:B------:R-:W-:Y:S01]  /*f280*/  VIADD R0, R3, 0x1800000 ;  /* 0x0180000003007836 */ /* 0x000fe20000000000 */
[----:B------:R-:W-:Y:S04]  /*f290*/  BSSY B1, `(.L_x_54) ;  /* 0x000000c000017945 */ /* 0x000fe80003800000 */
[----:B------:R-:W-:-:S04]  /*f2a0*/  LOP3.LUT R0, R0, 0x7f800000, RZ, 0xc0, !PT ;  /* 0x7f80000000007812 */ /* 0x000fc800078ec0ff */
[----:B------:R-:W-:-:S13]  /*f2b0*/  ISETP.GT.U32.AND P0, PT, R0, 0x1ffffff, PT ;  /* 0x01ffffff0000780c */ /* 0x000fda0003f04070 */
[----:B------:R-:W-:Y:S05]  /*f2c0*/  @P0 BRA `(.L_x_55) ;  /* 0x0000000000100947 */ /* 0x000fea0003800000 */
[----:B------:R-:W-:-:S07]  /*f2d0*/  MOV R17, 0xf2f0 ;  /* 0x0000f2f000117802 */ /* 0x000fce0000000f00 */
[----:B------:R-:W-:Y:S05]  /*f2e0*/  CALL.REL.NOINC `($__internal_0_$__cuda_sm20_rcp_rn_f32_slowpath) ;  /* 0x0000001c00587944 */ /* 0x000fea0003c00000 */
[----:B------:R-:W-:Y:S01]  /*f2f0*/  MOV R4, R0 ;  /* 0x0000000000047202 */ /* 0x000fe20000000f00 */
[----:B------:R-:W-:Y:S06]  /*f300*/  BRA `(.L_x_56) ;  /* 0x0000000000107947 */ /* 0x000fec0003800000 */
.L_x_55:
[----:B------:R-:W1:Y:S02]  /*f310*/  MUFU.RCP R4, R3 ;  /* 0x0000000300047308 */ /* 0x000e640000001000 */
[----:B-1----:R-:W-:-:S04]  /*f320*/  FFMA R0, R3, R4, -1 ;  /* 0xbf80000003007423 */ /* 0x002fc80000000004 */
[----:B------:R-:W-:-:S04]  /*f330*/  FADD.FTZ R5, -R0, -RZ ;  /* 0x800000ff00057221 */ /* 0x000fc80000010100 */
[----:B------:R-:W-:-:S07]  /*f340*/  FFMA R4, R4, R5, R4 ;  /* 0x0000000504047223 */ /* 0x000fce0000000004 */
.L_x_56:
[----:B------:R-:W-:Y:S05]  /*f350*/  BSYNC B1 ;  /* 0x0000000000017941 */ /* 0x000fea0003800000 */
.L_x_54:
[----:B------:R-:W-:Y:S01]  /*f360*/  FSETP.GEU.AND P0, PT, |R3|, 1.175494350822287508e-38, PT ;  /* 0x008000000300780b */ /* 0x000fe20003f0e200 */
[----:B------:R-:W-:-:S12]  /*f370*/  ULDC UR6, c[0x0][0x600] ;  /* 0x0001800000067ab9 */ /* 0x000fd80000000800 */
[----:B------:R-:W-:-:S04]  /*f380*/  @!P0 FMUL R3, R3, 16777216 ;  /* 0x4b80000003038820 */ /* 0x000fc80000400000 */
[----:B------:R-:W1:Y:S02]  /*f390*/  MUFU.LG2 R0, R3 ;  /* 0x0000000300007308 */ /* 0x000e640000000c00 */
[----:B-1----:R-:W-:-:S04]  /*f3a0*/  @!P0 FADD R0, R0, -24 ;  /* 0xc1c0000000008421 */ /* 0x002fc80000000000 */
[----:B------:R-:W-:-:S04]  /*f3b0*/  FMUL R9, R0, 0.69314718246459960938 ;  /* 0x3f31721800097820 */ /* 0x000fc80000400000 */
[----:B------:R-:W-:-:S07]  /*f3c0*/  FFMA R9, R176, UR6, R9 ;  /* 0x00000006b0097c23 */ /* 0x000fce0008000009 */
.L_x_53:
[----:B------:R-:W-:Y:S05]  /*f3d0*/  BSYNC B0 ;  /* 0x0000000000007941 */ /* 0x000fea0003800000 */
.L_x_52:
[----:B------:R-:W-:Y:S01]  /*f3e0*/  FSETP.NE.AND P0, PT, R24, -R25, PT ;  /* 0x800000191800720b */ /* 0x000fe20003f05000 */
[----:B------:R-:W-:Y:S01]  /*f3f0*/  ULDC UR4, c[0x0][0x608] ;  /* 0x0001820000047ab9 */ /* 0x000fe20000000800 */
[----:B------:R-:W-:Y:S01]  /*f400*/  BSSY B0, `(.L_x_57) ;  /* 0x0000041000007945 */ /* 0x000fe20003800000 */
[----:B------:R-:W-:-:S04]  /*f410*/  FMUL R4, R4, UR4 ;  /* 0x0000000404047c20 */ /* 0x000fc80008400000 */
        /* <DEDUP_REMOVED lines=40> */
[----:B------:R-:W-:Y:S06]  /*f6a0*/  @!P0 BRA `(.L_x_58) ;  /* 0x0000000000588947 */ /* 0x000fec0003800000 */
[----:B------:R-:W-:Y:S01]  /*f6b0*/  VIADD R0, R6, 0x1800000 ;  /* 0x0180000006007836 */ /* 0x000fe20000000000 */
[----:B------:R-:W-:Y:S04]  /*f6c0*/  BSSY B1, `(.L_x_59) ;  /* 0x000000d000017945 */ /* 0x000fe80003800000 */
[----:B------:R-:W-:-:S04]  /*f6d0*/  LOP3.LUT R0, R0, 0x7f800000, RZ, 0xc0, !PT ;  /* 0x7f80000000007812 */ /* 0x000fc800078ec0ff */
[----:B------:R-:W-:-:S13]  /*f6e0*/  ISETP.GT.U32.AND P0, PT, R0, 0x1ffffff, PT ;  /* 0x01ffffff0000780c */ /* 0x000fda0003f04070 */
[----:B------:R-:W-:Y:S05]  /*f6f0*/  @P0 BRA `(.L_x_60) ;  /* 0x0000000000140947 */ /* 0x000fea0003800000 */
[----:B------:R-:W-:Y:S02]  /*f700*/  MOV R3, R6 ;  /* 0x0000000600037202 */ /* 0x000fe40000000f00 */
[----:B------:R-:W-:-:S07]  /*f710*/  MOV R17, 0xf730 ;  /* 0x0000f73000117802 */ /* 0x000fce0000000f00 */
[----:B------:R-:W-:Y:S05]  /*f720*/  CALL.REL.NOINC `($__internal_0_$__cuda_sm20_rcp_rn_f32_slowpath) ;  /* 0x0000001800487944 */ /* 0x000fea0003c00000 */
[----:B------:R-:W-:Y:S01]  /*f730*/  IMAD.MOV.U32 R8, RZ, RZ, R0 ;  /* 0x000000ffff087224 */ /* 0x000fe200078e0000 */
[----:B------:R-:W-:Y:S06]  /*f740*/  BRA `(.L_x_61) ;  /* 0x0000000000107947 */ /* 0x000fec0003800000 */
.L_x_60:
[----:B------:R-:W1:Y:S02]  /*f750*/  MUFU.RCP R3, R6 ;  /* 0x0000000600037308 */ /* 0x000e640000001000 */
[----:B-1----:R-:W-:-:S04]  /*f760*/  FFMA R0, R6, R3, -1 ;  /* 0xbf80000006007423 */ /* 0x002fc80000000003 */
[----:B------:R-:W-:-:S04]  /*f770*/  FADD.FTZ R0, -R0, -RZ ;  /* 0x800000ff00007221 */ /* 0x000fc80000010100 */
[----:B------:R-:W-:-:S07]  /*f780*/  FFMA R8, R3, R0, R3 ;  /* 0x0000000003087223 */ /* 0x000fce0000000003 */
.L_x_61:
[----:B------:R-:W-:Y:S05]  /*f790*/  BSYNC B1 ;  /* 0x0000000000017941 */ /* 0x000fea0003800000 */
.L_x_59:
[----:B------:R-:W-:Y:S01]  /*f7a0*/  FSETP.GEU.AND P0, PT, |R6|, 1.175494350822287508e-38, PT ;  /* 0x008000000600780b */ /* 0x000fe20003f0e200 */
[----:B------:R-:W-:-:S12]  /*f7b0*/  ULDC UR4, c[0x0][0x600] ;  /* 0x0001800000047ab9 */ /* 0x000fd80000000800 */
[----:B------:R-:W-:-:S04]  /*f7c0*/  @!P0 FMUL R6, R6, 16777216 ;  /* 0x4b80000006068820 */ /* 0x000fc80000400000 */
[----:B------:R-:W1:Y:S02]  /*f7d0*/  MUFU.LG2 R0, R6 ;  /* 0x0000000600007308 */ /* 0x000e640000000c00 */
[----:B-1----:R-:W-:-:S04]  /*f7e0*/  @!P0 FADD R0, R0, -24 ;  /* 0xc1c0000000008421 */ /* 0x002fc80000000000 */
[----:B------:R-:W-:-:S04]  /*f7f0*/  FMUL R0, R0, 0.69314718246459960938 ;  /* 0x3f31721800007820 */ /* 0x000fc80000400000 */
[----:B------:R-:W-:-:S07]  /*f800*/  FFMA R7, R177, UR4, R0 ;  /* 0x00000004b1077c23 */ /* 0x000fce0008000000 */
.L_x_58:
[----:B------:R-:W-:Y:S05]  /*f810*/  BSYNC B0 ;  /* 0x0000000000007941 */ /* 0x000fea0003800000 */
.L_x_57:
[C---:B------:R-:W-:Y:S01]  /*f820*/  LOP3.LUT P0, RZ, R16.reuse, 0x3, RZ, 0xc0, !PT ;  /* 0x0000000310ff7812 */ /* 0x040fe2000780c0ff */
[----:B------:R-:W-:Y:S01]  /*f830*/  ULDC UR4, c[0x0][0x608] ;  /* 0x0001820000047ab9 */ /* 0x000fe20000000800 */
[----:B------:R-:W-:Y:S01]  /*f840*/  LOP3.LUT R17, R16, 0x7f, RZ, 0xc0, !PT ;  /* 0x0000007f10117812 */ /* 0x000fe200078ec0ff */
[----:B------:R-:W-:Y:S01]  /*f850*/  FMUL R8, R8, UR4 ;  /* 0x0000000408087c20 */ /* 0x000fe20008400000 */
[----:B------:R-:W-:Y:S01]  /*f860*/  ULDC.64 UR6, c[0x0][0x208] ;  /* 0x0000820000067ab9 */ /* 0x000fe20000000a00 */
[----:B------:R-:W-:Y:S01]  /*f870*/  BSSY B0, `(.L_x_62) ;  /* 0x000002e000007945 */ /* 0x000fe20003800000 */
[----:B------:R-:W-:Y:S01]  /*f880*/  SHF.R.U32.HI R18, RZ, 0x5, R17 ;  /* 0x00000005ff127819 */ /* 0x000fe20000011611 */
        /* <DEDUP_REMOVED lines=24> */
[----:B------:R-:W-:Y:S06]  /*fa10*/  @P0 BRA `(.L_x_63) ;  /* 0x00000000004c0947 */ /* 0x000fec0003800000 */
[----:B------:R-:W-:Y:S01]  /*fa20*/  SHF.R.U32.HI R0, RZ, 0x2, R16 ;  /* 0x00000002ff007819 */ /* 0x000fe20000011610 */
[----:B------:R-:W-:Y:S01]  /*fa30*/  ULDC.64 UR4, c[0x0][0x688] ;  /* 0x0001a20000047ab9 */ /* 0x000fe20000000a00 */
[----:B------:R-:W-:Y:S01]  /*fa40*/  SHF.L.U32 R3, R18, 0x4, RZ ;  /* 0x0000000412037819 */ /* 0x000fe200000006ff */
[----:B------:R-:W-:Y:S01]  /*fa50*/  UIMAD UR4, UR52, UR4, UR43 ;  /* 0x00000004340472a4 */ /* 0x000fe2000f8e022b */
[----:B------:R-:W-:-:S03]  /*fa60*/  LOP3.LUT R0, R0, 0x7, RZ, 0xc0, !PT ;  /* 0x0000000700007812 */ /* 0x000fc600078ec0ff */
[----:B------:R-:W-:Y:S01]  /*fa70*/  UIMAD UR4, UR53, UR5, UR4 ;  /* 0x00000005350472a4 */ /* 0x000fe2000f8e0204 */
[----:B------:R-:W-:Y:S02]  /*fa80*/  LOP3.LUT R0, R3, 0xfffffff0, R0, 0xe2, !PT ;  /* 0xfffffff003007812 */ /* 0x000fe400078ee200 */
[----:B------:R-:W-:Y:S02]  /*fa90*/  ULDC UR5, c[0x0][0x288] ;  /* 0x0000a20000057ab9 */ /* 0x000fe40000000800 */
[C---:B------:R-:W-:Y:S02]  /*faa0*/  LOP3.LUT R3, R0.reuse, UR43, RZ, 0xfc, !PT ;  /* 0x0000002b00037c12 */ /* 0x040fe4000f8efcff */
[----:B------:R-:W-:Y:S02]  /*fab0*/  IADD3 R0, P2, R0, UR4, RZ ;  /* 0x0000000400007c10 */ /* 0x000fe4000ff5e0ff */
[C---:B------:R-:W-:Y:S01]  /*fac0*/  ISETP.GE.U32.AND P0, PT, R3.reuse, UR5, PT ;  /* 0x0000000503007c0c */ /* 0x040fe2000bf06070 */
[----:B------:R-:W-:Y:S01]  /*fad0*/  VIADD R4, R3, 0x8 ;  /* 0x0000000803047836 */ /* 0x000fe20000000000 */
[----:B------:R-:W-:-:S04]  /*fae0*/  IADD3.X R3, RZ, RZ, RZ, P2, !PT ;  /* 0x000000ffff037210 */ /* 0x000fc800017fe4ff */
[----:B------:R-:W-:Y:S01]  /*faf0*/  ISETP.GE.U32.AND P1, PT, R4, UR5, PT ;  /* 0x0000000504007c0c */ /* 0x000fe2000bf26070 */
[----:B------:R-:W-:Y:S02]  /*fb00*/  ULDC.64 UR4, c[0x0][0x680] ;  /* 0x0001a00000047ab9 */ /* 0x000fe40000000a00 */
[----:B------:R-:W-:-:S04]  /*fb10*/  LEA R4, P2, R0, UR4, 0x2 ;  /* 0x0000000400047c11 */ /* 0x000fc8000f8410ff */
[----:B------:R-:W-:-:S05]  /*fb20*/  LEA.HI.X R5, R0, UR5, R3, 0x2, P2 ;  /* 0x0000000500057c11 */ /* 0x000fca00090f1403 */
[----:B------:R1:W-:Y:S04]  /*fb30*/  @!P0 STG.E desc[UR6][R4.64], R9 ;  /* 0x0000000904008986 */ /* 0x0003e8000c101906 */
[----:B------:R1:W-:Y:S02]  /*fb40*/  @!P1 STG.E desc[UR6][R4.64+0x20], R7 ;  /* 0x0000200704009986 */ /* 0x0003e4000c101906 */
.L_x_63:
[----:B------:R-:W-:Y:S05]  /*fb50*/  BSYNC B0 ;  /* 0x0000000000007941 */ /* 0x000fea0003800000 */
.L_x_62:
[----:B------:R-:W-:Y:S01]  /*fb60*/  ULDC.64 UR4, c[0x0][0x730] ;  /* 0x0001cc0000047ab9 */ /* 0x000fe20000000a00 */
[-C--:B------:R-:W-:Y:S01]  /*fb70*/  FMUL R106, R106, R8.reuse ;  /* 0x000000086a6a7220 */ /* 0x080fe20000400000 */
[----:B------:R-:W-:Y:S01]  /*fb80*/  ISETP.NE.U32.AND P0, PT, RZ, UR4, PT ;  /* 0x00000004ff007c0c */ /* 0x000fe2000bf05070 */
[-C--:B------:R-:W-:Y:S01]  /*fb90*/  FMUL R46, R107, R8.reuse ;  /* 0x000000086b2e7220 */ /* 0x080fe20000400000 */
[-C--:B------:R-:W-:Y:S01]  /*fba0*/  FMUL R110, R110, R8.reuse ;  /* 0x000000086e6e7220 */ /* 0x080fe20000400000 */
[-C--:B------:R-:W-:Y:S01]  /*fbb0*/  FMUL R48, R111, R8.reuse ;  /* 0x000000086f307220 */ /* 0x080fe20000400000 */
[----:B------:R-:W-:Y:S01]  /*fbc0*/  ISETP.NE.AND.EX P0, PT, RZ, UR5, PT, P0 ;  /* 0x00000005ff007c0c */ /* 0x000fe2000bf05300 */
        /* <DEDUP_REMOVED lines=13> */
[----:B------:R-:W-:Y:S02]  /*fca0*/  ULDC.64 UR4, c[0x0][0x728] ;  /* 0x0001ca0000047ab9 */ /* 0x000fe40000000a00 */
[----:B------:R-:W-:-:S04]  /*fcb0*/  ISETP.NE.U32.AND P0, PT, RZ, UR4, PT ;  /* 0x00000004ff007c0c */ /* 0x000fc8000bf05070 */
[----:B------:R-:W-:-:S13]  /*fcc0*/  ISETP.NE.AND.EX P0, PT, RZ, UR5, PT, P0 ;  /* 0x00000005ff007c0c */ /* 0x000fda000bf05300 */
[----:B------:R-:W-:Y:S05]  /*fcd0*/  @!P0 BRA `(.L_x_65) ;  /* 0x00000000000c8947 */ /* 0x000fea0003800000 */
[----:B-1----:R-:W1:Y:S02]  /*fce0*/  LDC.64 R4, c[0x0][0x728] ;  /* 0x0001ca00ff047b82 */ /* 0x002e640000000a00 */
[----:B-1----:R3:W5:Y:S01]  /*fcf0*/  LDG.E R4, desc[UR6][R4.64] ;  /* 0x0000000604047981 */ /* 0x002762000c1e1900 */
[----:B------:R-:W-:Y:S05]  /*fd00*/  BRA `(.L_x_64) ;  /* 0x0000000000047947 */ /* 0x000fea0003800000 */
.L_x_65:
[----:B-1----:R-:W2:Y:S02]  /*fd10*/  LDC R4, c[0x0][0x720] ;  /* 0x0001c800ff047b82 */ /* 0x002ea40000000800 */
.L_x_64:
[----:B------:R-:W-:Y:S01]  /*fd20*/  MOV R0, RZ ;  /* 0x000000ff00007202 */ /* 0x000fe20000000f00 */
[----:B--2--5:R-:W-:-:S03]  /*fd30*/  IMAD.MOV.U32 R45, RZ, RZ, R4 ;  /* 0x000000ffff2d7224 */ /* 0x024fc600078e0004 */
[----:B------:R-:W-:-:S13]  /*fd40*/  LOP3.LUT P0, RZ, R0, 0x1bf, RZ, 0xc0, !PT ;  /* 0x000001bf00ff7812 */ /* 0x000fda000780c0ff */
[----:B------:R-:W-:Y:S05]  /*fd50*/  @!P0 BRA `(.L_x_66) ;  /* 0x0000000000408947 */ /* 0x000fea0003800000 */
[----:B------:R-:W-:Y:S01]  /*fd60*/  MOV R0, 0x0 ;  /* 0x0000000000007802 */ /* 0x000fe20000000f00 */
[----:B------:R-:W-:Y:S01]  /*fd70*/  ULDC.64 UR4, c[0x4][0x70] ;  /* 0x01001c0000047ab9 */ /* 0x000fe20000000a00 */
[----:B------:R-:W-:Y:S01]  /*fd80*/  ULDC.64 UR6, c[0x4][0x8] ;  /* 0x0100020000067ab9 */ /* 0x000fe20000000a00 */
[----:B-1----:R-:W-:Y:S01]  /*fd90*/  MOV R4, UR4 ;  /* 0x0000000400047c02 */ /* 0x002fe20008000f00 */
[----:B------:R1:W2:Y:S01]  /*fda0*/  LDC.64 R14, c[0x4][R0] ;  /* 0x01000000000e7b82 */ /* 0x0002a20000000a00 */
[----:B---3--:R-:W-:Y:S01]  /*fdb0*/  IMAD.U32 R5, RZ, RZ, UR5 ;  /* 0x00000005ff057e24 */ /* 0x008fe2000f8e00ff */
[----:B------:R-:W-:Y:S01]  /*fdc0*/  ULDC.64 UR4, c[0x4][0x78] ;  /* 0x01001e0000047ab9 */ /* 0x000fe20000000a00 */
[----:B------:R-:W-:Y:S01]  /*fdd0*/  MOV R10, UR6 ;  /* 0x00000006000a7c02 */ /* 0x000fe20008000f00 */
[----:B------:R-:W-:Y:S01]  /*fde0*/  IMAD.U32 R7, RZ, RZ, UR5 ;  /* 0x00000005ff077e24 */ /* 0x000fe2000f8e00ff */
[----:B------:R-:W-:Y:S01]  /*fdf0*/  MOV R6, UR4 ;  /* 0x0000000400067c02 */ /* 0x000fe20008000f00 */
[----:B------:R-:W-:Y:S01]  /*fe00*/  IMAD.U32 R11, RZ, RZ, UR7 ;  /* 0x00000007ff0b7e24 */ /* 0x000fe2000f8e00ff */
[----:B------:R-:W-:Y:S01]  /*fe10*/  MOV R8, 0x70 ;  /* 0x0000007000087802 */ /* 0x000fe20000000f00 */
[----:B------:R-:W-:Y:S01]  /*fe20*/  IMAD.MOV.U32 R12, RZ, RZ, 0x1 ;  /* 0x00000001ff0c7424 */ /* 0x000fe200078e00ff */
[----:B-1----:R-:W-:-:S07]  /*fe30*/  MOV R13, RZ ;  /* 0x000000ff000d7202 */ /* 0x002fce0000000f00 */
[----:B------:R-:W-:-:S07]  /*fe40*/  LEPC R20, `(.L_x_66) ;  /* 0x000000001014794e */ /* 0x000fce0000000000 */
[----:B--2---:R-:W-:Y:S05]  /*fe50*/  CALL.ABS.NOINC R14 ;  /* 0x000000000e007343 */ /* 0x004fea0003c00000 */
.L_x_66:
[----:B------:R-:W-:-:S13]  /*fe60*/  LOP3.LUT P0, RZ, R2, 0x1bf, RZ, 0xc0, !PT ;  /* 0x000001bf02ff7812 */ /* 0x000fda000780c0ff */
[----:B------:R-:W-:Y:S05]  /*fe70*/  @!P0 BRA `(.L_x_67) ;  /* 0x0000000000408947 */ /* 0x000fea0003800000 */
[----:B------:R-:W-:Y:S01]  /*fe80*/  MOV R0, 0x0 ;  /* 0x0000000000007802 */ /* 0x000fe20000000f00 */
[----:B------:R-:W-:Y:S01]  /*fe90*/  ULDC.64 UR4, c[0x4][0x70] ;  /* 0x01001c0000047ab9 */ /* 0x000fe20000000a00 */
[----:B------:R-:W-:Y:S01]  /*fea0*/  ULDC.64 UR6, c[0x4][0x78] ;  /* 0x01001e0000067ab9 */ /* 0x000fe20000000a00 */
[----:B-1----:R-:W-:Y:S01]  /*feb0*/  IMAD.U32 R4, RZ, RZ, UR4 ;  /* 0x00000004ff047e24 */ /* 0x002fe2000f8e00ff */
[----:B------:R1:W2:Y:S01]  /*fec0*/  LDC.64 R14, c[0x4][R0] ;  /* 0x01000000000e7b82 */ /* 0x0002a20000000a00 */
[----:B---3--:R-:W-:Y:S01]  /*fed0*/  MOV R5, UR5 ;  /* 0x0000000500057c02 */ /* 0x008fe20008000f00 */
[----:B------:R-:W-:Y:S01]  /*fee0*/  ULDC.64 UR4, c[0x4][0x10] ;  /* 0x0100040000047ab9 */ /* 0x000fe20000000a00 */
[----:B------:R-:W-:Y:S01]  /*fef0*/  IMAD.U32 R6, RZ, RZ, UR6 ;  /* 0x00000006ff067e24 */ /* 0x000fe2000f8e00ff */
[----:B------:R-:W-:Y:S01]  /*ff00*/  MOV R7, UR7 ;  /* 0x0000000700077c02 */ /* 0x000fe20008000f00 */
[----:B------:R-:W-:Y:S01]  /*ff10*/  IMAD.U32 R10, RZ, RZ, UR4 ;  /* 0x00000004ff0a7e24 */ /* 0x000fe2000f8e00ff */
[----:B------:R-:W-:Y:S01]  /*ff20*/  MOV R11, UR5 ;  /* 0x00000005000b7c02 */ /* 0x000fe20008000f00 */
[----:B------:R-:W-:Y:S01]  /*ff30*/  IMAD.MOV.U32 R8, RZ, RZ, 0x70 ;  /* 0x00000070ff087424 */ /* 0x000fe200078e00ff */
[----:B------:R-:W-:Y:S01]  /*ff40*/  MOV R12, 0x1 ;  /* 0x00000001000c7802 */ /* 0x000fe20000000f00 */
[----:B-1----:R-:W-:-:S07]  /*ff50*/  IMAD.MOV.U32 R13, RZ, RZ, RZ ;  /* 0x000000ffff0d7224 */ /* 0x002fce00078e00ff */
[----:B------:R-:W-:-:S07]  /*ff60*/  LEPC R20, `(.L_x_67) ;  /* 0x000000001014794e */ /* 0x000fce0000000000 */
[----:B--2---:R-:W-:Y:S05]  /*ff70*/  CALL.ABS.NOINC R14 ;  /* 0x000000000e007343 */ /* 0x004fea0003c00000 */
.L_x_67:
[----:B------:R-:W-:Y:S01]  /*ff80*/  ULDC.64 UR4, c[0x0][0x730] ;  /* 0x0001cc0000047ab9 */ /* 0x000fe20000000a00 */
[----:B------:R-:W-:Y:S01]  /*ff90*/  SHF.L.U32 R0, R16, 0x5, RZ ;  /* 0x0000000510007819 */ /* 0x000fe200000006ff */
[----:B------:R-:W-:Y:S01]  /*ffa0*/  VIADD R17, R17, 0x1f ;  /* 0x0000001f11117836 */ /* 0x000fe20000000000 */
[----:B------:R-:W-:Y:S02]  /*ffb0*/  ISETP.NE.U32.AND P0, PT, RZ, UR4, PT ;  /* 0x00000004ff007c0c */ /* 0x000fe4000bf05070 */
[----:B-1----:R-:W-:Y:S02]  /*ffc0*/  SHF.R.U32.HI R4, RZ, 0x1, R16 ;  /* 0x00000001ff047819 */ /* 0x002fe40000011610 */
[----:B------:R-:W-:Y:S02]  /*ffd0*/  ISETP.NE.AND.EX P0, PT, RZ, UR5, PT, P0 ;  /* 0x00000005ff007c0c */ /* 0x000fe4000bf05300 */
[C---:B------:R-:W-:Y:S02]  /*ffe0*/  LOP3.LUT R3, R0.reuse, 0xc0, RZ, 0xc0, !PT ;  /* 0x000000c000037812 */ /* 0x040fe400078ec0ff */
[----:B---3--:R-:W-:-:S02]  /*fff0*/  LOP3.LUT R5, R0, 0x20, RZ, 0xc0, !PT ;  /* 0x0000002000057812 */ /* 0x008fc400078ec0ff */
[----:B------:R-:W-:Y:S01]  /*10000*/  LOP3.LUT R3, R3, 0x8, R4, 0xf8, !PT ;  /* 0x0000000803037812 */ /* 0x000fe200078ef804 */
[----:B------:R-:W-:Y:S01]  /*10010*/  IMAD.SHL.U32 R4, R16, 0x4, RZ ;  /* 0x0000000410047824 */ /* 0x000fe200078e00ff */
[----:B------:R-:W-:Y:S02]  /*10020*/  LEA R5, R18, R5, 0x9 ;  /* 0x0000000512057211 */ /* 0x000fe400078e48ff */
[----:B------:R-:W-:Y:S02]  /*10030*/  LOP3.LUT R0, R0, 0x100, RZ, 0xc0, !PT ;  /* 0x0000010000007812 */ /* 0x000fe400078ec0ff */
[----:B------:R-:W-:Y:S01]  /*10040*/  LOP3.LUT R3, R3, 0x18, R4, 0x78, !PT ;  /* 0x0000001803037812 */ /* 0x000fe200078e7804 */
[----:B------:R-:W1:Y:S01]  /*10050*/  @P0 LDC R45, c[0x0][0x720] ;  /* 0x0001c800ff2d0b82 */ /* 0x000e620000000800 */
[----:B------:R-:W-:Y:S02]  /*10060*/  ISETP.GT.U32.AND P1, PT, R17, 0x3e, PT ;  /* 0x0000003e1100780c */ /* 0x000fe40003f24070 */
[----:B------:R-:W-:-:S02]  /*10070*/  IADD3 R3, R3, R5, R0 ;  /* 0x0000000503037210 */ /* 0x000fc40007ffe000 */
[----:B------:R-:W-:-:S03]  /*10080*/  LOP3.LUT P0, RZ, R16, 0x4, RZ, 0xc0, !PT ;  /* 0x0000000410ff7812 */ /* 0x000fc6000780c0ff */
[----:B------:R-:W-:-:S05]  /*10090*/  IMAD R3, R3, 0x2, R2 ;  /* 0x0000000203037824 */ /* 0x000fca00078e0202 */
[----:B------:R-:W-:Y:S01]  /*100a0*/  IADD3 R21, R3, 0x1000, RZ ;  /* 0x0000100003157810 */ /* 0x000fe20007ffe0ff */
[-C--:B-1----:R-:W-:Y:S01]  /*100b0*/  FMUL R5, R154, R45.reuse ;  /* 0x0000002d9a057220 */ /* 0x082fe20000400000 */
        /* <DEDUP_REMOVED lines=15> */
[----:B------:R-:W-:Y:S01]  /*101b0*/  F2FP.F16.F32.PACK_AB R5, R0, R5 ;  /* 0x000000050005723e */ /* 0x000fe200000000ff */
[-C--:B------:R-:W-:Y:S01]  /*101c0*/  FMUL R13, R30, R45.reuse ;  /* 0x0000002d1e0d7220 */ /* 0x080fe20000400000 */
[----:B------:R-:W-:Y:S01]  /*101d0*/  MOV R0, 0x10 ;  /* 0x0000001000007802 */ /* 0x000fe20000000f00 */
        /* <DEDUP_REMOVED lines=63> */
[----:B------:R-:W-:Y:S01]  /*105d0*/  FMUL R45, R102, R45 ;  /* 0x0000002d662d7220 */ /* 0x000fe20000400000 */
[----:B------:R-:W-:-:S02]  /*105e0*/  F2FP.F16.F32.PACK_AB R9, R10, R9 ;  /* 0x000000090a09723e */ /* 0x000fc400000000ff */
[----:B------:R-:W-:Y:S02]  /*105f0*/  F2FP.F16.F32.PACK_AB R4, R153, R4 ;  /* 0x000000049904723e */ /* 0x000fe400000000ff */
[----:B------:R-:W-:Y:S02]  /*10600*/  F2FP.F16.F32.PACK_AB R6, R157, R6 ;  /* 0x000000069d06723e */ /* 0x000fe400000000ff */
[----:B------:R-:W-:Y:S02]  /*10610*/  F2FP.F16.F32.PACK_AB R8, R161, R160 ;  /* 0x000000a0a108723e */ /* 0x000fe400000000ff */
[----:B------:R-:W-:Y:S02]  /*10620*/  F2FP.F16.F32.PACK_AB R10, R165, R164 ;  /* 0x000000a4a50a723e */ /* 0x000fe400000000ff */
[----:B------:R-:W-:Y:S02]  /*10630*/  F2FP.F16.F32.PACK_AB R11, R12, R11 ;  /* 0x0000000b0c0b723e */ /* 0x000fe400000000ff */
[----:B------:R-:W-:Y:S01]  /*10640*/  SEL R0, R0, 0xfffffff0, !P0 ;  /* 0xfffffff000007807 */ /* 0x000fe20004000000 */
[----:B------:R-:W-:Y:S06]  /*10650*/  @P1 BRA `(.L_x_68) ;  /* 0x0000000000041947 */ /* 0x000fec0003800000 */
[----:B------:R-:W-:-:S04]  /*10660*/  DEPBAR.LE SB0, 0x1 ;  /* 0x000080400000791a */ /* 0x000fc80000000000 */
.L_x_68:
[----:B------:R-:W-:Y:S05]  /*10670*/  WARPSYNC.ALL ;  /* 0x0000000000007948 */ /* 0x000fea0003800000 */
[----:B------:R-:W-:Y:S01]  /*10680*/  BAR.SYNC.DEFER_BLOCKING 0x1, 0x80 ;  /* 0x0042000000007b1d */ /* 0x000fe20000010000 */
[C---:B------:R-:W-:Y:S01]  /*10690*/  IMAD R21, R0.reuse, 0x2, R21 ;  /* 0x0000000200157824 */ /* 0x040fe200078e0215 */
[----:B------:R-:W-:Y:S02]  /*106a0*/  LEA R0, R0, R3, 0x1 ;  /* 0x0000000300007211 */ /* 0x000fe400078e08ff */
[----:B------:R-:W-:Y:S02]  /*106b0*/  F2FP.F16.F32.PACK_AB R13, R13, R14 ;  /* 0x0000000e0d0d723e */ /* 0x000fe400000000ff */
[----:B------:R-:W-:Y:S01]  /*106c0*/  BSSY B0, `(.L_x_69) ;  /* 0x000001d000007945 */ /* 0x000fe20003800000 */
[----:B------:R-:W-:-:S02]  /*106d0*/  F2FP.F16.F32.PACK_AB R15, R15, R16 ;  /* 0x000000100f0f723e */ /* 0x000fc400000000ff */
[----:B------:R-:W-:Y:S02]  /*106e0*/  F2FP.F16.F32.PACK_AB R17, R17, R18 ;  /* 0x000000121111723e */ /* 0x000fe400000000ff */
[----:B------:R-:W-:Y:S02]  /*106f0*/  F2FP.F16.F32.PACK_AB R12, R137, R136 ;  /* 0x00000088890c723e */ /* 0x000fe400000000ff */
[----:B------:R-:W-:Y:S02]  /*10700*/  F2FP.F16.F32.PACK_AB R14, R141, R140 ;  /* 0x0000008c8d0e723e */ /* 0x000fe400000000ff */
[----:B------:R-:W-:Y:S02]  /*10710*/  F2FP.F16.F32.PACK_AB R16, R145, R144 ;  /* 0x000000909110723e */ /* 0x000fe400000000ff */
[----:B------:R-:W-:Y:S02]  /*10720*/  F2FP.F16.F32.PACK_AB R18, R149, R148 ;  /* 0x000000949512723e */ /* 0x000fe400000000ff */
[----:B------:R-:W-:Y:S01]  /*10730*/  F2FP.F16.F32.PACK_AB R19, R19, R20 ;  /* 0x000000141313723e */ /* 0x000fe200000000ff */
[----:B------:R1:W-:Y:S04]  /*10740*/  STSM.16.M88.4 [R3], R4 ;  /* 0x0000000403007844 */ /* 0x0003e80000000200 */
[----:B------:R1:W-:Y:S01]  /*10750*/  STSM.16.M88.4 [R0], R8 ;  /* 0x0000000800007844 */ /* 0x0003e20000000200 */
[----:B------:R-:W-:Y:S01]  /*10760*/  @!PT LDS RZ, [RZ] ;  /* 0x00000000fffff984 */ /* 0x000fe20000000800 */
[----:B------:R-:W-:Y:S01]  /*10770*/  @!PT LDS RZ, [RZ] ;  /* 0x00000000fffff984 */ /* 0x000fe20000000800 */
[----:B------:R-:W-:Y:S01]  /*10780*/  @!PT LDS RZ, [RZ] ;  /* 0x00000000fffff984 */ /* 0x000fe20000000800 */
[----:B------:R-:W-:Y:S01]  /*10790*/  @!PT LDS RZ, [RZ] ;  /* 0x00000000fffff984 */ /* 0x000fe20000000800 */
[----:B------:R2:W-:Y:S06]  /*107a0*/  MEMBAR.ALL.CTA ;  /* 0x0000000000007992 */ /* 0x0005ec0000008000 */
[----:B--2---:R-:W2:Y:S02]  /*107b0*/  FENCE.VIEW.ASYNC.S ;  /* 0x00000000000073c6 */ /* 0x004ea40000000000 */
[----:B--2---:R-:W-:Y:S06]  /*107c0*/  BAR.SYNC.DEFER_BLOCKING 0x1, 0x80 ;  /* 0x0042000000007b1d */ /* 0x004fec0000010000 */
[----:B------:R-:W-:Y:S05]  /*107d0*/  @P1 BRA `(.L_x_70) ;  /* 0x00000000002c1947 */ /* 0x000fea0003800000 */
[----:B------:R-:W-:Y:S01]  /*107e0*/  ULDC.64 UR4, c[0x0][0x198] ;  /* 0x0000660000047ab9 */ /* 0x000fe20000000a00 */
[----:B------:R-:W-:Y:S01]  /*107f0*/  R2UR UR8, R2 ;  /* 0x00000000020872ca */ /* 0x000fe200000e0000 */
[----:B------:R-:W-:Y:S01]  /*10800*/  UIADD3 UR4, UP0, UR4, 0x670, URZ ;  /* 0x0000067004047890 */ /* 0x000fe2000ff1e03f */
[----:B------:R-:W-:Y:S01]  /*10810*/  UMOV UR9, URZ ;  /* 0x0000003f00097c82 */ /* 0x000fe20008000000 */
[----:B------:R-:W-:Y:S02]  /*10820*/  UMOV UR10, UR43 ;  /* 0x0000002b000a7c82 */ /* 0x000fe40008000000 */
[----:B------:R-:W-:Y:S01]  /*10830*/  UIADD3.X UR5, URZ, UR5, URZ, UP0, !UPT ;  /* 0x000000053f057290 */ /* 0x000fe200087fe43f */
[----:B------:R-:W-:Y:S01]  /*10840*/  UMOV UR11, UR52 ;  /* 0x00000034000b7c82 */ /* 0x000fe20008000000 */
[----:B------:R-:W-:-:S07]  /*10850*/  UMOV UR12, UR53 ;  /* 0x00000035000c7c82 */ /* 0x000fce0008000000 */
[----:B------:R2:W-:Y:S01]  /*10860*/  UTMASTG.4D [UR8], [UR4] ;  /* 0x00000008040073b5 */ /* 0x0005e20008018000 */
[----:B------:R0:W-:Y:S01]  /*10870*/  UTMACMDFLUSH ;  /* 0x00000000000079b7 */ /* 0x0001e20000000000 */
[----:B--2---:R-:W-:-:S04]  /*10880*/  DEPBAR.LE SB0, 0x1 ;  /* 0x000080400000791a */ /* 0x004fc80000000000 */
.L_x_70:
[----:B------:R-:W-:Y:S05]  /*10890*/  BSYNC B0 ;  /* 0x0000000000007941 */ /* 0x000fea0003800000 */
.L_x_69:
[----:B------:R-:W-:Y:S01]  /*108a0*/  BAR.SYNC.DEFER_BLOCKING 0x1, 0x80 ;  /* 0x0042000000007b1d */ /* 0x000fe20000010000 */
[----:B------:R-:W-:Y:S02]  /*108b0*/  F2FP.F16.F32.PACK_AB R120, R121, R120 ;  /* 0x000000787978723e */ /* 0x000fe400000000ff */
[----:B------:R-:W-:Y:S02]  /*108c0*/  F2FP.F16.F32.PACK_AB R128, R129, R128 ;  /* 0x000000808180723e */ /* 0x000fe400000000ff */
[----:B------:R-:W-:Y:S01]  /*108d0*/  F2FP.F16.F32.PACK_AB R121, R22, R23 ;  /* 0x000000171679723e */ /* 0x000fe200000000ff */
[----:B------:R-:W-:Y:S01]  /*108e0*/  BSSY B0, `(.L_x_71) ;  /* 0x000001c000007945 */ /* 0x000fe20003800000 */
[----:B------:R-:W-:Y:S02]  /*108f0*/  F2FP.F16.F32.PACK_AB R122, R125, R124 ;  /* 0x0000007c7d7a723e */ /* 0x000fe400000000ff */
[----:B------:R-:W-:Y:S02]  /*10900*/  F2FP.F16.F32.PACK_AB R123, R24, R25 ;  /* 0x00000019187b723e */ /* 0x000fe400000000ff */
[----:B------:R-:W-:-:S02]  /*10910*/  F2FP.F16.F32.PACK_AB R129, R26, R27 ;  /* 0x0000001b1a81723e */ /* 0x000fc400000000ff */
[----:B------:R-:W-:Y:S02]  /*10920*/  F2FP.F16.F32.PACK_AB R130, R133, R132 ;  /* 0x000000848582723e */ /* 0x000fe400000000ff */
[----:B------:R-:W-:Y:S01]  /*10930*/  F2FP.F16.F32.PACK_AB R131, R28, R29 ;  /* 0x0000001d1c83723e */ /* 0x000fe200000000ff */
[----:B------:R2:W-:Y:S04]  /*10940*/  STSM.16.M88.4 [R3+0x1000], R12 ;  /* 0x0010000c03007844 */ /* 0x0005e80000000200 */
[----:B------:R2:W-:Y:S01]  /*10950*/  STSM.16.M88.4 [R0+0x1000], R16 ;  /* 0x0010001000007844 */ /* 0x0005e20000000200 */
[----:B------:R-:W-:Y:S01]  /*10960*/  @!PT LDS RZ, [RZ] ;  /* 0x00000000fffff984 */ /* 0x000fe20000000800 */
[----:B------:R-:W-:Y:S01]  /*10970*/  @!PT LDS RZ, [RZ] ;  /* 0x00000000fffff984 */ /* 0x000fe20000000800 */
[----:B------:R-:W-:Y:S01]  /*10980*/  @!PT LDS RZ, [RZ] ;  /* 0x00000000fffff984 */ /* 0x000fe20000000800 */
[----:B------:R-:W-:Y:S01]  /*10990*/  @!PT LDS RZ, [RZ] ;  /* 0x00000000fffff984 */ /* 0x000fe20000000800 */
[----:B------:R3:W-:Y:S06]  /*109a0*/  MEMBAR.ALL.CTA ;  /* 0x0000000000007992 */ /* 0x0007ec0000008000 */
[----:B---3--:R-:W3:Y:S02]  /*109b0*/  FENCE.VIEW.ASYNC.S ;  /* 0x00000000000073c6 */ /* 0x008ee40000000000 */
[----:B---3--:R-:W-:Y:S06]  /*109c0*/  BAR.SYNC.DEFER_BLOCKING 0x1, 0x80 ;  /* 0x0042000000007b1d */ /* 0x008fec0000010000 */
[----:B------:R-:W-:Y:S05]  /*109d0*/  @P1 BRA `(.L_x_72) ;  /* 0x0000000000301947 */ /* 0x000fea0003800000 */
[----:B------:R-:W-:Y:S01]  /*109e0*/  R2UR UR8, R2 ;  /* 0x00000000020872ca */ /* 0x000fe200000e0000 */
[----:B------:R-:W-:Y:S01]  /*109f0*/  ULDC.64 UR4, c[0x0][0x198] ;  /* 0x0000660000047ab9 */ /* 0x000fe20000000a00 */
[----:B------:R-:W-:Y:S01]  /*10a00*/  UMOV UR9, 0x20 ;  /* 0x0000002000097882 */ /* 0x000fe20000000000 */
[----:B------:R-:W-:Y:S01]  /*10a10*/  UIADD3 UR4, UP0, UR4, 0x670, URZ ;  /* 0x0000067004047890 */ /* 0x000fe2000ff1e03f */
[----:B------:R-:W-:Y:S01]  /*10a20*/  UMOV UR10, UR43 ;  /* 0x0000002b000a7c82 */ /* 0x000fe20008000000 */
[----:B------:R-:W-:Y:S02]  /*10a30*/  UMOV UR11, UR52 ;  /* 0x00000034000b7c82 */ /* 0x000fe40008000000 */
[----:B------:R-:W-:Y:S01]  /*10a40*/  UIADD3.X UR5, URZ, UR5, URZ, UP0, !UPT ;  /* 0x000000053f057290 */ /* 0x000fe200087fe43f */
[----:B------:R-:W-:-:S05]  /*10a50*/  UMOV UR12, UR53 ;  /* 0x00000035000c7c82 */ /* 0x000fca0008000000 */
[----:B------:R-:W-:-:S09]  /*10a60*/  UIADD3 UR8, UR8, 0x1000, URZ ;  /* 0x0000100008087890 */ /* 0x000fd2000fffe03f */
[----:B------:R3:W-:Y:S01]  /*10a70*/  UTMASTG.4D [UR8], [UR4] ;  /* 0x00000008040073b5 */ /* 0x0007e20008018000 */
[----:B------:R0:W-:Y:S01]  /*10a80*/  UTMACMDFLUSH ;  /* 0x00000000000079b7 */ /* 0x0001e20000000000 */
[----:B---3--:R-:W-:-:S04]  /*10a90*/  DEPBAR.LE SB0, 0x1 ;  /* 0x000080400000791a */ /* 0x008fc80000000000 */
.L_x_72:
[----:B------:R-:W-:Y:S05]  /*10aa0*/  BSYNC B0 ;  /* 0x0000000000007941 */ /* 0x000fea0003800000 */
.L_x_71:
        /* <DEDUP_REMOVED lines=17> */
[----:B----4-:R-:W4:Y:S02]  /*10bc0*/  FENCE.VIEW.ASYNC.S ;  /* 0x00000000000073c6 */ /* 0x010f240000000000 */
[----:B----4-:R-:W-:Y:S06]  /*10bd0*/  BAR.SYNC.DEFER_BLOCKING 0x1, 0x80 ;  /* 0x0042000000007b1d */ /* 0x010fec0000010000 */
[----:B------:R-:W-:Y:S05]  /*10be0*/  @P1 BRA `(.L_x_74) ;  /* 0x00000000002c1947 */ /* 0x000fea0003800000 */
[----:B------:R-:W-:Y:S01]  /*10bf0*/  ULDC.64 UR4, c[0x0][0x198] ;  /* 0x0000660000047ab9 */ /* 0x000fe20000000a00 */
[----:B------:R-:W-:Y:S01]  /*10c00*/  R2UR UR8, R2 ;  /* 0x00000000020872ca */ /* 0x000fe200000e0000 */
[----:B------:R-:W-:Y:S01]  /*10c10*/  UIADD3 UR4, UP0, UR4, 0x670, URZ ;  /* 0x0000067004047890 */ /* 0x000fe2000ff1e03f */
[----:B------:R-:W-:Y:S01]  /*10c20*/  UMOV UR9, 0x40 ;  /* 0x0000004000097882 */ /* 0x000fe20000000000 */
[----:B------:R-:W-:Y:S02]  /*10c30*/  UMOV UR10, UR43 ;  /* 0x0000002b000a7c82 */ /* 0x000fe40008000000 */
[----:B------:R-:W-:Y:S01]  /*10c40*/  UIADD3.X UR5, URZ, UR5, URZ, UP0, !UPT ;  /* 0x000000053f057290 */ /* 0x000fe200087fe43f */
[----:B------:R-:W-:Y:S01]  /*10c50*/  UMOV UR11, UR52 ;  /* 0x00000034000b7c82 */ /* 0x000fe20008000000 */
[----:B------:R-:W-:-:S07]  /*10c60*/  UMOV UR12, UR53 ;  /* 0x00000035000c7c82 */ /* 0x000fce0008000000 */
[----:B------:R4:W-:Y:S01]  /*10c70*/  UTMASTG.4D [UR8], [UR4] ;  /* 0x00000008040073b5 */ /* 0x0009e20008018000 */
[----:B------:R0:W-:Y:S01]  /*10c80*/  UTMACMDFLUSH ;  /* 0x00000000000079b7 */ /* 0x0001e20000000000 */
[----:B----4-:R-:W-:-:S04]  /*10c90*/  DEPBAR.LE SB0, 0x1 ;  /* 0x000080400000791a */ /* 0x010fc80000000000 */
.L_x_74:
[----:B------:R-:W-:Y:S05]  /*10ca0*/  BSYNC B0 ;  /* 0x0000000000007941 */ /* 0x000fea0003800000 */
.L_x_73:
        /* <DEDUP_REMOVED lines=11> */
[----:B------:R4:W-:Y:S01]  /*10d60*/  STSM.16.M88.4 [R21], R112 ;  /* 0x0000007015007844 */ /* 0x0009e20000000200 */
[----:B------:R-:W-:Y:S01]  /*10d70*/  @!PT LDS RZ, [RZ] ;  /* 0x00000000fffff984 */ /* 0x000fe20000000800 */
[----:B------:R-:W-:Y:S01]  /*10d80*/  @!PT LDS RZ, [RZ] ;  /* 0x00000000fffff984 */ /* 0x000fe20000000800 */
[----:B------:R-:W-:Y:S01]  /*10d90*/  @!PT LDS RZ, [RZ] ;  /* 0x00000000fffff984 */ /* 0x000fe20000000800 */
[----:B------:R-:W-:Y:S01]  /*10da0*/  @!PT LDS RZ, [RZ] ;  /* 0x00000000fffff984 */ /* 0x000fe20000000800 */
[----:B------:R5:W-:Y:S06]  /*10db0*/  MEMBAR.ALL.CTA ;  /* 0x0000000000007992 */ /* 0x000bec0000008000 */
[----:B-----5:R-:W5:Y:S02]  /*10dc0*/  FENCE.VIEW.ASYNC.S ;  /* 0x00000000000073c6 */ /* 0x020f640000000000 */
[----:B-----5:R-:W-:Y:S06]  /*10dd0*/  BAR.SYNC.DEFER_BLOCKING 0x1, 0x80 ;  /* 0x0042000000007b1d */ /* 0x020fec0000010000 */
        /* <DEDUP_REMOVED lines=12> */
[----:B-1----:R-:W-:-:S04]  /*10ea0*/  DEPBAR.LE SB0, 0x1 ;  /* 0x000080400000791a */ /* 0x002fc80000000000 */
.L_x_76:
[----:B------:R-:W-:Y:S05]  /*10eb0*/  BSYNC B0 ;  /* 0x0000000000007941 */ /* 0x000fea0003800000 */
.L_x_75:
[----:B------:R-:W-:Y:S06]  /*10ec0*/  BAR.SYNC.DEFER_BLOCKING 0x1, 0x80 ;  /* 0x0042000000007b1d */ /* 0x000fec0000010000 */
[----:B------:R-:W-:Y:S01]  /*10ed0*/  BSSY B0, `(.L_x_77) ;  /* 0x0000015000007945 */ /* 0x000fe20003800000 */
[----:B------:R1:W-:Y:S04]  /*10ee0*/  STSM.16.M88.4 [R3], R88 ;  /* 0x0000005803007844 */ /* 0x0003e80000000200 */
        /* <DEDUP_REMOVED lines=17> */
[----:B------:R1:W-:Y:S02]  /*11000*/  UTMASTG.4D [UR8], [UR4] ;  /* 0x00000008040073b5 */ /* 0x0003e40008018000 */
[----:B-1----:R0:W-:Y:S02]  /*11010*/  UTMACMDFLUSH ;  /* 0x00000000000079b7 */ /* 0x0021e40000000000 */
.L_x_78:
[----:B------:R-:W-:Y:S05]  /*11020*/  BSYNC B0 ;  /* 0x0000000000007941 */ /* 0x000fea0003800000 */
.L_x_77:
[----:B------:R-:W-:-:S04]  /*11030*/  DEPBAR.LE SB0, 0x0 ;  /* 0x000080000000791a */ /* 0x000fc80000000000 */
[----:B------:R-:W-:Y:S05]  /*11040*/  EXIT ;  /* 0x000000000000794d */ /* 0x000fea0003800000 */
        .weak           $__internal_0_$__cuda_sm20_rcp_rn_f32_slowpath
        .type           $__internal_0_$__cuda_sm20_rcp_rn_f32_slowpath,@function
        .size           $__internal_0_$__cuda_sm20_rcp_rn_f32_slowpath,(.L_x_84 - $__internal_0_$__cuda_sm20_rcp_rn_f32_slowpath)
$__internal_0_$__cuda_sm20_rcp_rn_f32_slowpath:
[----:B------:R-:W-:Y:S01]  /*11050*/  IMAD.SHL.U32 R0, R3, 0x2, RZ ;  /* 0x0000000203007824 */ /* 0x000fe200078e00ff */
[----:B------:R-:W-:Y:S04]  /*11060*/  BSSY B2, `(.L_x_79) ;  /* 0x0000030000027945 */ /* 0x000fe80003800000 */
[----:B------:R-:W-:-:S04]  /*11070*/  SHF.R.U32.HI R26, RZ, 0x18, R0 ;  /* 0x00000018ff1a7819 */ /* 0x000fc80000011600 */
[----:B------:R-:W-:-:S13]  /*11080*/  ISETP.NE.U32.AND P0, PT, R26, RZ, PT ;  /* 0x000000ff1a00720c */ /* 0x000fda0003f05070 */
[----:B------:R-:W-:Y:S05]  /*11090*/  @P0 BRA `(.L_x_80) ;  /* 0x0000000000280947 */ /* 0x000fea0003800000 */
[----:B------:R-:W-:-:S04]  /*110a0*/  SHF.L.U32 R0, R3, 0x1, RZ ;  /* 0x0000000103007819 */ /* 0x000fc800000006ff */
[----:B------:R-:W-:-:S13]  /*110b0*/  ISETP.NE.AND P0, PT, R0, RZ, PT ;  /* 0x000000ff0000720c */ /* 0x000fda0003f05270 */
[----:B------:R-:W-:Y:S01]  /*110c0*/  @P0 FFMA R5, R3, 1.84467440737095516160e+19, RZ ;  /* 0x5f80000003050823 */ /* 0x000fe200000000ff */
[----:B------:R-:W-:Y:S08]  /*110d0*/  @!P0 MUFU.RCP R4, R3 ;  /* 0x0000000300048308 */ /* 0x000ff00000001000 */
[----:B------:R-:W1:Y:S02]  /*110e0*/  @P0 MUFU.RCP R0, R5 ;  /* 0x0000000500000308 */ /* 0x000e640000001000 */
[----:B-1----:R-:W-:-:S04]  /*110f0*/  @P0 FFMA R10, R5, R0, -1 ;  /* 0xbf800000050a0423 */ /* 0x002fc80000000000 */
[----:B------:R-:W-:-:S04]  /*11100*/  @P0 FADD.FTZ R11, -R10, -RZ ;  /* 0x800000ff0a0b0221 */ /* 0x000fc80000010100 */
[----:B------:R-:W-:-:S04]  /*11110*/  @P0 FFMA R0, R0, R11, R0 ;  /* 0x0000000b00000223 */ /* 0x000fc80000000000 */
[----:B------:R-:W-:Y:S01]  /*11120*/  @P0 FFMA R4, R0, 1.84467440737095516160e+19, RZ ;  /* 0x5f80000000040823 */ /* 0x000fe200000000ff */
[----:B------:R-:W-:Y:S06]  /*11130*/  BRA `(.L_x_81) ;  /* 0x0000000000887947 */ /* 0x000fec0003800000 */
.L_x_80:
[----:B------:R-:W-:-:S05]  /*11140*/  VIADD R28, R26, 0xffffff03 ;  /* 0xffffff031a1c7836 */ /* 0x000fca0000000000 */
[----:B------:R-:W-:-:S13]  /*11150*/  ISETP.GT.U32.AND P0, PT, R28, 0x1, PT ;  /* 0x000000011c00780c */ /* 0x000fda0003f04070 */
[----:B------:R-:W-:Y:S05]  /*11160*/  @P0 BRA `(.L_x_82) ;  /* 0x0000000000780947 */ /* 0x000fea0003800000 */
[----:B------:R-:W-:Y:S02]  /*11170*/  LOP3.LUT R0, R3, 0x7fffff, RZ, 0xc0, !PT ;  /* 0x007fffff03007812 */ /* 0x000fe400078ec0ff */
[----:B------:R-:W-:Y:S02]  /*11180*/  MOV R11, 0x3 ;  /* 0x00000003000b7802 */ /* 0x000fe40000000f00 */
[----:B------:R-:W-:Y:S02]  /*11190*/  LOP3.LUT R0, R0, 0x3f800000, RZ, 0xfc, !PT ;  /* 0x3f80000000007812 */ /* 0x000fe400078efcff */
[----:B------:R-:W-:Y:S02]  /*111a0*/  SHF.L.U32 R11, R11, R28, RZ ;  /* 0x0000001c0b0b7219 */ /* 0x000fe400000006ff */
[----:B------:R-:W1:Y:S02]  /*111b0*/  MUFU.RCP R5, R0 ;  /* 0x0000000000057308 */ /* 0x000e640000001000 */
[----:B-1----:R-:W-:-:S04]  /*111c0*/  FFMA R4, R0, R5, -1 ;  /* 0xbf80000000047423 */ /* 0x002fc80000000005 */
[----:B------:R-:W-:-:S04]  /*111d0*/  FADD.FTZ R4, -R4, -RZ ;  /* 0x800000ff04047221 */ /* 0x000fc80000010100 */
[CCC-:B------:R-:W-:Y:S01]  /*111e0*/  FFMA.RM R10, R5.reuse, R4.reuse, R5.reuse ;  /* 0x00000004050a7223 */ /* 0x1c0fe20000004005 */
[----:B------:R-:W-:-:S04]  /*111f0*/  FFMA.RP R5, R5, R4, R5 ;  /* 0x0000000405057223 */ /* 0x000fc80000008005 */
[C---:B------:R-:W-:Y:S02]  /*11200*/  LOP3.LUT R4, R10.reuse, 0x7fffff, RZ, 0xc0, !PT ;  /* 0x007fffff0a047812 */ /* 0x040fe400078ec0ff */
[----:B------:R-:W-:Y:S02]  /*11210*/  FSETP.NEU.FTZ.AND P0, PT, R10, R5, PT ;  /* 0x000000050a00720b */ /* 0x000fe40003f1d000 */
[----:B------:R-:W-:Y:S02]  /*11220*/  LOP3.LUT R4, R4, 0x800000, RZ, 0xfc, !PT ;  /* 0x0080000004047812 */ /* 0x000fe400078efcff */
[----:B------:R-:W-:Y:S02]  /*11230*/  SEL R5, RZ, 0xffffffff, !P0 ;  /* 0xffffffffff057807 */ /* 0x000fe40004000000 */
[----:B------:R-:W-:-:S03]  /*11240*/  LOP3.LUT R11, R11, R4, RZ, 0xc0, !PT ;  /* 0x000000040b0b7212 */ /* 0x000fc600078ec0ff */
[----:B------:R-:W-:Y:S01]  /*11250*/  IMAD.MOV R5, RZ, RZ, -R5 ;  /* 0x000000ffff057224 */ /* 0x000fe200078e0a05 */
[----:B------:R-:W-:-:S04]  /*11260*/  SHF.R.U32.HI R11, RZ, R28, R11 ;  /* 0x0000001cff0b7219 */ /* 0x000fc8000001160b */
[--C-:B------:R-:W-:Y:S01]  /*11270*/  LOP3.LUT P1, RZ, R5, R28, R4.reuse, 0xf8, !PT ;  /* 0x0000001c05ff7212 */ /* 0x100fe2000782f804 */
[----:B------:R-:W-:Y:S01]  /*11280*/  VIADD R5, R26, 0xffffff04 ;  /* 0xffffff041a057836 */ /* 0x000fe20000000000 */
[C---:B------:R-:W-:Y:S02]  /*11290*/  LOP3.LUT P0, RZ, R11.reuse, 0x1, RZ, 0xc0, !PT ;  /* 0x000000010bff7812 */ /* 0x040fe4000780c0ff */
[----:B------:R-:W-:Y:S02]  /*112a0*/  LOP3.LUT P2, RZ, R11, 0x2, RZ, 0xc0, !PT ;  /* 0x000000020bff7812 */ /* 0x000fe4000784c0ff */
[----:B------:R-:W-:Y:S02]  /*112b0*/  SHF.R.U32.HI R4, RZ, R5, R4 ;  /* 0x00000005ff047219 */ /* 0x000fe40000011604 */
[----:B------:R-:W-:Y:S02]  /*112c0*/  PLOP3.LUT P0, PT, P0, P1, P2, 0xe0, 0x0 ;  /* 0x000000000000781c */ /* 0x000fe40000703c20 */
[----:B------:R-:W-:-:S02]  /*112d0*/  LOP3.LUT P1, RZ, R3, 0x7fffff, RZ, 0xc0, !PT ;  /* 0x007fffff03ff7812 */ /* 0x000fc4000782c0ff */
[----:B------:R-:W-:-:S04]  /*112e0*/  SEL R0, RZ, 0x1, !P0 ;  /* 0x00000001ff007807 */ /* 0x000fc80004000000 */
[----:B------:R-:W-:-:S04]  /*112f0*/  IADD3 R0, -R0, RZ, RZ ;  /* 0x000000ff00007210 */ /* 0x000fc80007ffe1ff */
[----:B------:R-:W-:-:S13]  /*11300*/  ISETP.GE.AND P0, PT, R0, RZ, PT ;  /* 0x000000ff0000720c */ /* 0x000fda0003f06270 */
[----:B------:R-:W-:-:S04]  /*11310*/  @!P0 IADD3 R4, R4, 0x1, RZ ;  /* 0x0000000104048810 */ /* 0x000fc80007ffe0ff */
[----:B------:R-:W-:-:S04]  /*11320*/  @!P1 SHF.L.U32 R4, R4, 0x1, RZ ;  /* 0x0000000104049819 */ /* 0x000fc800000006ff */
[----:B------:R-:W-:Y:S01]  /*11330*/  LOP3.LUT R4, R4, 0x80000000, R3, 0xf8, !PT ;  /* 0x8000000004047812 */ /* 0x000fe200078ef803 */
[----:B------:R-:W-:Y:S06]  /*11340*/  BRA `(.L_x_81) ;  /* 0x0000000000047947 */ /* 0x000fec0003800000 */
.L_x_82:
[----:B------:R1:W2:Y:S02]  /*11350*/  MUFU.RCP R4, R3 ;  /* 0x0000000300047308 */ /* 0x0002a40000001000 */
.L_x_81:
[----:B------:R-:W-:Y:S05]  /*11360*/  BSYNC B2 ;  /* 0x0000000000027941 */ /* 0x000fea0003800000 */
.L_x_79:
[----:B--2---:R-:W-:Y:S01]  /*11370*/  IMAD.MOV.U32 R0, RZ, RZ, R4 ;  /* 0x000000ffff007224 */ /* 0x004fe200078e0004 */
[----:B------:R-:W-:Y:S02]  /*11380*/  MOV R4, R17 ;  /* 0x0000001100047202 */ /* 0x000fe40000000f00 */
[----:B------:R-:W-:-:S04]  /*11390*/  MOV R5, 0x0 ;  /* 0x0000000000057802 */ /* 0x000fc80000000f00 */
[----:B-1----:R-:W-:Y:S05]  /*113a0*/  RET.REL.NODEC R4 `(_ZN7cutlass13device_kernelINS_4fmha6kernel13FmhaKernelTmaINS1_10collective15FmhaMainloopTmaINS_6half_tEfN4cute5tupleIJNS7_1CILi64EEENS9_ILi128EEENS9_ILi160EEEEEENS4_12CausalFusionEJEEENS4_15FmhaFwdEpilogueIS6_fNS8_IJSA_SC_SB_EEEEEJEEEEEvNT_6ParamsE) ;  /* 0xfffffeec04147950 */ /* 0x002fea0003c3ffff */
.L_x_83:
[----:B------:R-:W-:-:S00]  /*113b0*/  BRA `(.L_x_83) ;  /* 0xfffffffc00fc7947 */ /* 0x000fc0000383ffff */
[----:B------:R-:W-:-:S00]  /*113c0*/  NOP ;  /* 0x0000000000007918 */ /* 0x000fc00000000000 */
        /* <DEDUP_REMOVED lines=11> */
.L_x_84:


//--------------------- .nv.global.init           --------------------------
	.section	.nv.global.init,"aw",@progbits
.nv.global.init:
	.type		$str$23,@object
	.size		$str$23,($str$24 - $str$23)
$str$23:
        /*0000*/ 	.byte	0x28, 0x61, 0x64, 0x64, 0x72, 0x65, 0x73, 0x73, 0x20, 0x26, 0x20, 0x6d, 0x61, 0x73, 0x6b, 0x29
        /*0010*/ 	.byte	0x20, 0x3d, 0x3d, 0x20, 0x30, 0x00
	.type		$str$24,@object
	.size		$str$24,(__unnamed_1 - $str$24)
$str$24:
        /*0016*/ 	.byte	0x2f, 0x74, 0x6d, 0x70, 0x2f, 0x63, 0x75, 0x74, 0x6c, 0x61, 0x73, 0x73, 0x5f, 0x73, 0x77, 0x65
        /*0026*/ 	.byte	0x65, 0x70, 0x5f, 0x73, 0x72, 0x63, 0x2f, 0x69, 0x6e, 0x63, 0x6c, 0x75, 0x64, 0x65, 0x2f, 0x63
        /*0036*/ 	.byte	0x75, 0x74, 0x65, 0x2f, 0x70, 0x6f, 0x69, 0x6e, 0x74, 0x65, 0x72, 0x5f, 0x66, 0x6c, 0x61, 0x67
        /*0046*/ 	.byte	0x67, 0x65, 0x64, 0x2e, 0x68, 0x70, 0x70, 0x00
	.type		__unnamed_1,@object
	.size		__unnamed_1,(__unnamed_2 - __unnamed_1)
__unnamed_1:
        /*004e*/ 	.byte	0x61, 0x75, 0x74, 0x6f, 0x20, 0x63, 0x75, 0x74, 0x65, 0x3a, 0x3a, 0x61, 0x73, 0x5f, 0x70, 0x6f
        /* <DEDUP_REMOVED lines=27> */
        /*020e*/ 	.byte	0x3e, 0x3e, 0x3e, 0x3e, 0x3e, 0x5d, 0x00
	.type		__unnamed_2,@object
	.size		__unnamed_2,(.L_1 - __unnamed_2)
__unnamed_2:
        /* <DEDUP_REMOVED lines=29> */
.L_1:


//--------------------- .nv.shared._ZN7cutlass13device_kernelINS_4fmha6kernel13FmhaKernelTmaINS1_10collective15FmhaMainloopTmaINS_6half_tEfN4cute5tupleIJNS7_1CILi64EEENS9_ILi128EEENS9_ILi160EEEEEENS4_12CausalFusionEJEEENS4_15FmhaFwdEpilogueIS6_fNS8_IJSA_SC_SB_EEEEEJEEEEEvNT_6ParamsE --------------------------
	.section	.nv.shared._ZN7cutlass13device_kernelINS_4fmha6kernel13FmhaKernelTmaINS1_10collective15FmhaMainloopTmaINS_6half_tEfN4cute5tupleIJNS7_1CILi64EEENS9_ILi128EEENS9_ILi160EEEEEENS4_12CausalFusionEJEEENS4_15FmhaFwdEpilogueIS6_fNS8_IJSA_SC_SB_EEEEEJEEEEEvNT_6ParamsE,"aw",@nobits
	.sectionflags	@""
	.align	16
	.zero		1024


//--------------------- .nv.shared.reserved.0     --------------------------
	.section	.nv.shared.reserved.0,"aw",@nobits
	.weak		__nv_reservedSMEM_offset_0_alias
	.size		__nv_reservedSMEM_offset_0_alias, 0, 0
	.other		__nv_reservedSMEM_offset_0_alias,@"STO_CUDA_RESERVED_SHARED STV_DEFAULT"
__nv_reservedSMEM_offset_0_alias:
	.zero		0


//--------------------- .nv.global                --------------------------
	.section	.nv.global,"aw",@nobits
.nv.global:
	.type		_ZN39_INTERNAL_17183390_4_k_cu_01e61dc6_27694cute1_E,@object
	.size		_ZN39_INTERNAL_17183390_4_k_cu_01e61dc6_27694cute1_E,(_ZN39_INTERNAL_17183390_4_k_cu_01e61dc6_27694cuda3std3__45__cpo6cbeginE - _ZN39_INTERNAL_17183390_4_k_cu_01e61dc6_27694cute1_E)
_ZN39_INTERNAL_17183390_4_k_cu_01e61dc6_27694cute1_E:
	.zero		1
	.type		_ZN39_INTERNAL_17183390_4_k_cu_01e61dc6_27694cuda3std3__45__cpo6cbeginE,@object
	.size		_ZN39_INTERNAL_17183390_4_k_cu_01e61dc6_27694cuda3std3__45__cpo6cbeginE,(_ZN39_INTERNAL_17183390_4_k_cu_01e61dc6_27694cuda3std3__48in_placeE - _ZN39_INTERNAL_17183390_4_k_cu_01e61dc6_27694cuda3std3__45__cpo6cbeginE)
_ZN39_INTERNAL_17183390_4_k_cu_01e61dc6_27694cuda3std3__45__cpo6cbeginE:
	.zero		1
	.type		_ZN39_INTERNAL_17183390_4_k_cu_01e61dc6_27694cuda3std3__48in_placeE,@object
	.size		_ZN39_INTERNAL_17183390_4_k_cu_01e61dc6_27694cuda3std3__48in_placeE,(_ZN39_INTERNAL_17183390_4_k_cu_01e61dc6_27694cuda3std6ranges3__45__cpo9iter_moveE - _ZN39_INTERNAL_17183390_4_k_cu_01e61dc6_27694cuda3std3__48in_placeE)
_ZN39_INTERNAL_17183390_4_k_cu_01e61dc6_27694cuda3std3__48in_placeE:
	.zero		1
	.type		_ZN39_INTERNAL_17183390_4_k_cu_01e61dc6_27694cuda3std6ranges3__45__cpo9iter_moveE,@object
	.size		_ZN39_INTERNAL_17183390_4_k_cu_01e61dc6_27694cuda3std6ranges3__45__cpo9iter_moveE,(_ZN39_INTERNAL_17183390_4_k_cu_01e61dc6_27694cuda3std3__45__cpo5beginE - _ZN39_INTERNAL_17183390_4_k_cu_01e61dc6_27694cuda3std6ranges3__45__cpo9iter_moveE)
_ZN39_INTERNAL_17183390_4_k_cu_01e61dc6_27694cuda3std6ranges3__45__cpo9iter_moveE:
	.zero		1
	.type		_ZN39_INTERNAL_17183390_4_k_cu_01e61dc6_27694cuda3std3__45__cpo5beginE,@object
	.size		_ZN39_INTERNAL_17183390_4_k_cu_01e61dc6_27694cuda3std3__45__cpo5beginE,(_ZN39_INTERNAL_17183390_4_k_cu_01e61dc6_27694cuda3std3__441_GLOBAL__N__17183390_4_k_cu_01e61dc6_27696ignoreE - _ZN39_INTERNAL_17183390_4_k_cu_01e61dc6_27694cuda3std3__45__cpo5beginE)
_ZN39_INTERNAL_17183390_4_k_cu_01e61dc6_27694cuda3std3__45__cpo5beginE:
	.zero		1
	.type		_ZN39_INTERNAL_17183390_4_k_cu_01e61dc6_27694cuda3std3__441_GLOBAL__N__17183390_4_k_cu_01e61dc6_27696ignoreE,@object
	.size		_ZN39_INTERNAL_17183390_4_k_cu_01e61dc6_27694cuda3std3__441_GLOBAL__N__17183390_4_k_cu_01e61dc6_27696ignoreE,(_ZN39_INTERNAL_17183390_4_k_cu_01e61dc6_27694cute7productE - _ZN39_INTERNAL_17183390_4_k_cu_01e61dc6_27694cuda3std3__441_GLOBAL__N__17183390_4_k_cu_01e61dc6_27696ignoreE)
_ZN39_INTERNAL_17183390_4_k_cu_01e61dc6_27694cuda3std3__441_GLOBAL__N__17183390_4_k_cu_01e61dc6_27696ignoreE:
	.zero		1
	.type		_ZN39_INTERNAL_17183390_4_k_cu_01e61dc6_27694cute7productE,@object
	.size		_ZN39_INTERNAL_17183390_4_k_cu_01e61dc6_27694cute7productE,(_ZN39_INTERNAL_17183390_4_k_cu_01e61dc6_27694cuda3std3__45__cpo3endE - _ZN39_INTERNAL_17183390_4_k_cu_01e61dc6_27694cute7productE)
_ZN39_INTERNAL_17183390_4_k_cu_01e61dc6_27694cute7productE:
	.zero		1
	.type		_ZN39_INTERNAL_17183390_4_k_cu_01e61dc6_27694cuda3std3__45__cpo3endE,@object
	.size		_ZN39_INTERNAL_17183390_4_k_cu_01e61dc6_27694cuda3std3__45__cpo3endE,(_ZN39_INTERNAL_17183390_4_k_cu_01e61dc6_27694cuda3std3__419piecewise_constructE - _ZN39_INTERNAL_17183390_4_k_cu_01e61dc6_27694cuda3std3__45__cpo3endE)
_ZN39_INTERNAL_17183390_4_k_cu_01e61dc6_27694cuda3std3__45__cpo3endE:
	.zero		1
	.type		_ZN39_INTERNAL_17183390_4_k_cu_01e61dc6_27694cuda3std3__419piecewise_constructE,@object
	.size		_ZN39_INTERNAL_17183390_4_k_cu_01e61dc6_27694cuda3std3__419piecewise_constructE,(_ZN39_INTERNAL_17183390_4_k_cu_01e61dc6_27694cuda3std3__45__cpo4cendE - _ZN39_INTERNAL_17183390_4_k_cu_01e61dc6_27694cuda3std3__419piecewise_constructE)
_ZN39_INTERNAL_17183390_4_k_cu_01e61dc6_27694cuda3std3__419piecewise_constructE:
	.zero		1
	.type		_ZN39_INTERNAL_17183390_4_k_cu_01e61dc6_27694cuda3std3__45__cpo4cendE,@object
	.size		_ZN39_INTERNAL_17183390_4_k_cu_01e61dc6_27694cuda3std3__45__cpo4cendE,(_ZN39_INTERNAL_17183390_4_k_cu_01e61dc6_27694cuda3std6ranges3__45__cpo4swapE - _ZN39_INTERNAL_17183390_4_k_cu_01e61dc6_27694cuda3std3__45__cpo4cendE)
_ZN39_INTERNAL_17183390_4_k_cu_01e61dc6_27694cuda3std3__45__cpo4cendE:
	.zero		1
	.type		_ZN39_INTERNAL_17183390_4_k_cu_01e61dc6_27694cuda3std6ranges3__45__cpo4swapE,@object
	.size		_ZN39_INTERNAL_17183390_4_k_cu_01e61dc6_27694cuda3std6ranges3__45__cpo4swapE,(.L_9 - _ZN39_INTERNAL_17183390_4_k_cu_01e61dc6_27694cuda3std6ranges3__45__cpo4swapE)
_ZN39_INTERNAL_17183390_4_k_cu_01e61dc6_27694cuda3std6ranges3__45__cpo4swapE:
	.zero		1
.L_9:


//--------------------- .nv.constant0._ZN7cutlass13device_kernelINS_4fmha6kernel13FmhaKernelTmaINS1_10collective15FmhaMainloopTmaINS_6half_tEfN4cute5tupleIJNS7_1CILi64EEENS9_ILi128EEENS9_ILi160EEEEEENS4_12CausalFusionEJEEENS4_15FmhaFwdEpilogueIS6_fNS8_IJSA_SC_SB_EEEEEJEEEEEvNT_6ParamsE --------------------------
	.section	.nv.constant0._ZN7cutlass13device_kernelINS_4fmha6kernel13FmhaKernelTmaINS1_10collective15FmhaMainloopTmaINS_6half_tEfN4cute5tupleIJNS7_1CILi64EEENS9_ILi128EEENS9_ILi160EEEEEENS4_12CausalFusionEJEEENS4_15FmhaFwdEpilogueIS6_fNS8_IJSA_SC_SB_EEEEEJEEEEEvNT_6ParamsE,"a",@progbits
	.sectionflags	@""
	.align	4
.nv.constant0._ZN7cutlass13device_kernelINS_4fmha6kernel13FmhaKernelTmaINS1_10collective15FmhaMainloopTmaINS_6half_tEfN4cute5tupleIJNS7_1CILi64EEENS9_ILi128EEENS9_ILi160EEEEEENS4_12CausalFusionEJEEENS4_15FmhaFwdEpilogueIS6_fNS8_IJSA_SC_SB_EEEEEJEEEEEvNT_6ParamsE:
	.zero		2688


//--------------------- SYMBOLS --------------------------

	.type		.nv.reservedSmem.offset0,@object
	.size		.nv.reservedSmem.offset0,0x4
	.type		__assertfail,@function
